	.target	sm_90a

	.elftype	@"ET_EXEC"


//--------------------- .note.nv.tkinfo           --------------------------
	.section	.note.nv.tkinfo,"",@"SHT_NOTE"
	.sectionflags	@"SHF_NOTE_NV_TKINFO"
	.tkinfo
        /*0018*/ 	.word	0x00000002
        /*0030*/ 	.string	""
        /*0030*/ 	.string	"ptxas"
        /*0030*/ 	.string	"Cuda compilation tools, release 13.0, V13.0.88"
        /*0030*/ 	.string	"Build cuda_13.0.r13.0/compiler.36424714_0"
        /*0030*/ 	.string	"-arch sm_90a -m 64 "



//--------------------- .note.nv.cuinfo           --------------------------
	.section	.note.nv.cuinfo,"",@"SHT_NOTE"
	.sectionflags	@"SHF_NOTE_NV_CUINFO"
        /*0018*/ 	.short	0x0002
        /*001a*/ 	.short	0x005a
        /*001c*/ 	.short	0x0082
	.zero		2


//--------------------- .nv.info                  --------------------------
	.section	.nv.info,"",@"SHT_CUDA_INFO"
	.align	4


	//----- nvinfo : EIATTR_REGCOUNT
	.align		4
        /*0000*/ 	.byte	0x04, 0x2f
        /*0002*/ 	.short	(.L_15 - .L_14)
	.align		4
.L_14:
        /*0004*/ 	.word	index@(_ZN7cutlass13device_kernelINS_4gemm6kernel13GemmUniversalIN4cute5tupleIJiiiiEEENS1_10collective13CollectiveMmaINS1_34MainloopSm90TmaGmmaWarpSpecializedILi5ENS5_IJNS4_1CILi4EEESB_NSA_ILi1EEEEEENS1_35KernelTmaWarpSpecializedCooperativeEEENS5_IJNSA_ILi256EEENSA_ILi64EEESH_EEENS_6half_tENS5_IJlSC_lEEESJ_SK_NS4_8TiledMMAINS4_8MMA_AtomIJNS4_4SM904GMMA25MMA_64x64x16_F32F16F16_SSILNSO_5MajorE0ELSQ_0ELNSO_7ScaleInE1ELSR_1EEEEEENS4_6LayoutINS5_IJNSA_ILi2EEESC_SC_EEENS5_IJSC_NSA_ILi0EEESX_EEEEENS5_IJNS4_10UnderscoreES10_S10_EEEEENS4_23SM90_TMA_LOAD_MULTICASTENS4_14ComposedLayoutINS4_7SwizzleILi3ELi4ELi3EEENS4_18smem_ptr_flag_bitsILi16EEENSU_INS5_IJNSA_ILi8EEESH_EEENS5_IJSH_SC_EEEEEEEvNS4_8identityES13_S1D_vS1E_EENS_8epilogue10collective6detail29Sm90TmaWarpSpecializedAdapterINS1H_15DefaultEpilogueISJ_SK_SK_NS1G_6thread17LinearCombinationISJ_Li1EffLNS1L_9ScaleType4KindE0ELNS_15FloatRoundStyleE2ESJ_EENS1_15EpilogueDefaultEEEEEvvEEEEvNT_6ParamsE)
        /*0008*/ 	.word	0x000000a8


	//----- nvinfo : EIATTR_FRAME_SIZE
	.align		4
.L_15:
        /*000c*/ 	.byte	0x04, 0x11
        /*000e*/ 	.short	(.L_17 - .L_16)
	.align		4
.L_16:
        /*0010*/ 	.word	index@(_ZN7cutlass13device_kernelINS_4gemm6kernel13GemmUniversalIN4cute5tupleIJiiiiEEENS1_10collective13CollectiveMmaINS1_34MainloopSm90TmaGmmaWarpSpecializedILi5ENS5_IJNS4_1CILi4EEESB_NSA_ILi1EEEEEENS1_35KernelTmaWarpSpecializedCooperativeEEENS5_IJNSA_ILi256EEENSA_ILi64EEESH_EEENS_6half_tENS5_IJlSC_lEEESJ_SK_NS4_8TiledMMAINS4_8MMA_AtomIJNS4_4SM904GMMA25MMA_64x64x16_F32F16F16_SSILNSO_5MajorE0ELSQ_0ELNSO_7ScaleInE1ELSR_1EEEEEENS4_6LayoutINS5_IJNSA_ILi2EEESC_SC_EEENS5_IJSC_NSA_ILi0EEESX_EEEEENS5_IJNS4_10UnderscoreES10_S10_EEEEENS4_23SM90_TMA_LOAD_MULTICASTENS4_14ComposedLayoutINS4_7SwizzleILi3ELi4ELi3EEENS4_18smem_ptr_flag_bitsILi16EEENSU_INS5_IJNSA_ILi8EEESH_EEENS5_IJSH_SC_EEEEEEEvNS4_8identityES13_S1D_vS1E_EENS_8epilogue10collective6detail29Sm90TmaWarpSpecializedAdapterINS1H_15DefaultEpilogueISJ_SK_SK_NS1G_6thread17LinearCombinationISJ_Li1EffLNS1L_9ScaleType4KindE0ELNS_15FloatRoundStyleE2ESJ_EENS1_15EpilogueDefaultEEEEEvvEEEEvNT_6ParamsE)
        /*0014*/ 	.word	0x00000000


	//----- nvinfo : EIATTR_MIN_STACK_SIZE
	.align		4
.L_17:
        /*0018*/ 	.byte	0x04, 0x12
        /*001a*/ 	.short	(.L_19 - .L_18)
	.align		4
.L_18:
        /*001c*/ 	.word	index@(_ZN7cutlass13device_kernelINS_4gemm6kernel13GemmUniversalIN4cute5tupleIJiiiiEEENS1_10collective13CollectiveMmaINS1_34MainloopSm90TmaGmmaWarpSpecializedILi5ENS5_IJNS4_1CILi4EEESB_NSA_ILi1EEEEEENS1_35KernelTmaWarpSpecializedCooperativeEEENS5_IJNSA_ILi256EEENSA_ILi64EEESH_EEENS_6half_tENS5_IJlSC_lEEESJ_SK_NS4_8TiledMMAINS4_8MMA_AtomIJNS4_4SM904GMMA25MMA_64x64x16_F32F16F16_SSILNSO_5MajorE0ELSQ_0ELNSO_7ScaleInE1ELSR_1EEEEEENS4_6LayoutINS5_IJNSA_ILi2EEESC_SC_EEENS5_IJSC_NSA_ILi0EEESX_EEEEENS5_IJNS4_10UnderscoreES10_S10_EEEEENS4_23SM90_TMA_LOAD_MULTICASTENS4_14ComposedLayoutINS4_7SwizzleILi3ELi4ELi3EEENS4_18smem_ptr_flag_bitsILi16EEENSU_INS5_IJNSA_ILi8EEESH_EEENS5_IJSH_SC_EEEEEEEvNS4_8identityES13_S1D_vS1E_EENS_8epilogue10collective6detail29Sm90TmaWarpSpecializedAdapterINS1H_15DefaultEpilogueISJ_SK_SK_NS1G_6thread17LinearCombinationISJ_Li1EffLNS1L_9ScaleType4KindE0ELNS_15FloatRoundStyleE2ESJ_EENS1_15EpilogueDefaultEEEEEvvEEEEvNT_6ParamsE)
        /*0020*/ 	.word	0x00000000
.L_19:


//--------------------- .nv.compat                --------------------------
	.section	.nv.compat,"",@"SHT_CUDA_COMPAT_INFO"
	.align	4
        /*0000*/ 	.byte	0x02, 0x09, 0x01, 0x00, 0x02, 0x02, 0x04, 0x00, 0x02, 0x05, 0x05, 0x00, 0x03, 0x07, 0x01, 0x01
        /*0010*/ 	.byte	0x02, 0x03, 0x01, 0x00, 0x02, 0x06, 0x01, 0x00, 0x04, 0x0b, 0x08, 0x00, 0x00, 0x00, 0x00, 0x00
        /*0020*/ 	.byte	0x00, 0x00, 0x00, 0x00


//--------------------- .nv.info._ZN7cutlass13device_kernelINS_4gemm6kernel13GemmUniversalIN4cute5tupleIJiiiiEEENS1_10collective13CollectiveMmaINS1_34MainloopSm90TmaGmmaWarpSpecializedILi5ENS5_IJNS4_1CILi4EEESB_NSA_ILi1EEEEEENS1_35KernelTmaWarpSpecializedCooperativeEEENS5_IJNSA_ILi256EEENSA_ILi64EEESH_EEENS_6half_tENS5_IJlSC_lEEESJ_SK_NS4_8TiledMMAINS4_8MMA_AtomIJNS4_4SM904GMMA25MMA_64x64x16_F32F16F16_SSILNSO_5MajorE0ELSQ_0ELNSO_7ScaleInE1ELSR_1EEEEEENS4_6LayoutINS5_IJNSA_ILi2EEESC_SC_EEENS5_IJSC_NSA_ILi0EEESX_EEEEENS5_IJNS4_10UnderscoreES10_S10_EEEEENS4_23SM90_TMA_LOAD_MULTICASTENS4_14ComposedLayoutINS4_7SwizzleILi3ELi4ELi3EEENS4_18smem_ptr_flag_bitsILi16EEENSU_INS5_IJNSA_ILi8EEESH_EEENS5_IJSH_SC_EEEEEEEvNS4_8identityES13_S1D_vS1E_EENS_8epilogue10collective6detail29Sm90TmaWarpSpecializedAdapterINS1H_15DefaultEpilogueISJ_SK_SK_NS1G_6thread17LinearCombinationISJ_Li1EffLNS1L_9ScaleType4KindE0ELNS_15FloatRoundStyleE2ESJ_EENS1_15EpilogueDefaultEEEEEvvEEEEvNT_6ParamsE --------------------------
	.section	.nv.info._ZN7cutlass13device_kernelINS_4gemm6kernel13GemmUniversalIN4cute5tupleIJiiiiEEENS1_10collective13CollectiveMmaINS1_34MainloopSm90TmaGmmaWarpSpecializedILi5ENS5_IJNS4_1CILi4EEESB_NSA_ILi1EEEEEENS1_35KernelTmaWarpSpecializedCooperativeEEENS5_IJNSA_ILi256EEENSA_ILi64EEESH_EEENS_6half_tENS5_IJlSC_lEEESJ_SK_NS4_8TiledMMAINS4_8MMA_AtomIJNS4_4SM904GMMA25MMA_64x64x16_F32F16F16_SSILNSO_5MajorE0ELSQ_0ELNSO_7ScaleInE1ELSR_1EEEEEENS4_6LayoutINS5_IJNSA_ILi2EEESC_SC_EEENS5_IJSC_NSA_ILi0EEESX_EEEEENS5_IJNS4_10UnderscoreES10_S10_EEEEENS4_23SM90_TMA_LOAD_MULTICASTENS4_14ComposedLayoutINS4_7SwizzleILi3ELi4ELi3EEENS4_18smem_ptr_flag_bitsILi16EEENSU_INS5_IJNSA_ILi8EEESH_EEENS5_IJSH_SC_EEEEEEEvNS4_8identityES13_S1D_vS1E_EENS_8epilogue10collective6detail29Sm90TmaWarpSpecializedAdapterINS1H_15DefaultEpilogueISJ_SK_SK_NS1G_6thread17LinearCombinationISJ_Li1EffLNS1L_9ScaleType4KindE0ELNS_15FloatRoundStyleE2ESJ_EENS1_15EpilogueDefaultEEEEEvvEEEEvNT_6ParamsE,"",@"SHT_CUDA_INFO"
	.sectionflags	@""
	.align	4


	//----- nvinfo : EIATTR_CUDA_API_VERSION
	.align		4
        /*0000*/ 	.byte	0x04, 0x37
        /*0002*/ 	.short	(.L_21 - .L_20)
.L_20:
        /*0004*/ 	.word	0x00000082


	//----- nvinfo : EIATTR_KPARAM_INFO
	.align		4
.L_21:
        /*0008*/ 	.byte	0x04, 0x17
        /*000a*/ 	.short	(.L_23 - .L_22)
.L_22:
        /*000c*/ 	.word	0x00000000
        /*0010*/ 	.short	0x0000
        /*0012*/ 	.short	0x0070
        /*0014*/ 	.byte	0x00, 0xf0, 0x01, 0x10


	//----- nvinfo : EIATTR_SPARSE_MMA_MASK
	.align		4
.L_23:
        /*0018*/ 	.byte	0x03, 0x50
        /*001a*/ 	.short	0x0000


	//----- nvinfo : EIATTR_MAXREG_COUNT
	.align		4
        /*001c*/ 	.byte	0x03, 0x1b
        /*001e*/ 	.short	0x00a8


	//----- nvinfo : EIATTR_NUM_BARRIERS
	.align		4
        /*0020*/ 	.byte	0x02, 0x4c
        /*0022*/ 	.byte	0x01
	.zero		1


	//----- nvinfo : EIATTR_EXTERNS
	.align		4
        /*0024*/ 	.byte	0x04, 0x0f
        /*0026*/ 	.short	(.L_25 - .L_24)


	//   ....[0]....
	.align		4
.L_24:
        /*0028*/ 	.word	index@(__assertfail)


	//----- nvinfo : EIATTR_MERCURY_ISA_VERSION
	.align		4
.L_25:
        /*002c*/ 	.byte	0x03, 0x5f
        /*002e*/ 	.short	0x0101


	//----- nvinfo : EIATTR_INT_WARP_WIDE_INSTR_OFFSETS
	.align		4
        /*0030*/ 	.byte	0x04, 0x31
        /*0032*/ 	.short	(.L_27 - .L_26)


	//   ....[0]....
.L_26:
        /*0034*/ 	.word	0x000004a0


	//   ....[1]....
        /*0038*/ 	.word	0x000004d0


	//   ....[2]....
        /*003c*/ 	.word	0x00000680


	//----- nvinfo : EIATTR_COOP_GROUP_MASK_REGIDS
	.align		4
.L_27:
        /*0040*/ 	.byte	0x04, 0x29
        /*0042*/ 	.short	(.L_29 - .L_28)


	//   ....[0]....
.L_28:
        /*0044*/ 	.word	0xffffffff


	//   ....[1]....
        /*0048*/ 	.word	0xffffffff


	//   ....[2]....
        /*004c*/ 	.word	0xffffffff


	//   ....[3]....
        /*0050*/ 	.word	0xffffffff


	//   ....[4]....
        /*0054*/ 	.word	0xffffffff


	//   ....[5]....
        /*0058*/ 	.word	0xffffffff


	//----- nvinfo : EIATTR_COOP_GROUP_INSTR_OFFSETS
	.align		4
.L_29:
        /*005c*/ 	.byte	0x04, 0x28
        /*005e*/ 	.short	(.L_31 - .L_30)


	//   ....[0]....
.L_30:
        /*0060*/ 	.word	0x00000060


	//   ....[1]....
        /*0064*/ 	.word	0x00000070


	//   ....[2]....
        /*0068*/ 	.word	0x00000130


	//   ....[3]....
        /*006c*/ 	.word	0x000002f0


	//   ....[4]....
        /*0070*/ 	.word	0x00000830


	//   ....[5]....
        /*0074*/ 	.word	0x00001280


	//----- nvinfo : EIATTR_REG_RECONFIG
	.align		4
.L_31:
        /*0078*/ 	.byte	0x01, 0x54
	.zero		2


	//----- nvinfo : EIATTR_SYSCALL_OFFSETS
	.align		4
        /*007c*/ 	.byte	0x04, 0x46
        /*007e*/ 	.short	(.L_33 - .L_32)


	//   ....[0]....
.L_32:
        /*0080*/ 	.word	0x00001440


	//----- nvinfo : EIATTR_MBARRIER_INSTR_OFFSETS
	.align		4
.L_33:
        /*0084*/ 	.byte	0x04, 0x39
        /*0086*/ 	.short	(.L_35 - .L_34)


	//   ....[0]....
.L_34:
        /*0088*/ 	.word	0x00000230
        /*008c*/ 	.word	0x000000ff
        /*0090*/ 	.word	0x00000000
        /*0094*/ 	.short	0x0100
        /*0096*/ 	.byte	0x08
	.zero		1


	//   ....[1]....
        /*0098*/ 	.word	0x00000240
        /*009c*/ 	.word	0x000000ff
        /*00a0*/ 	.word	0x00000028
        /*00a4*/ 	.short	0x0100
        /*00a6*/ 	.byte	0x08
	.zero		1


	//   ....[2]....
        /*00a8*/ 	.word	0x00000250
        /*00ac*/ 	.word	0x000000ff
        /*00b0*/ 	.word	0x00000008
        /*00b4*/ 	.short	0x0100
        /*00b6*/ 	.byte	0x08
	.zero		1


	//   ....[3]....
        /*00b8*/ 	.word	0x00000260
        /*00bc*/ 	.word	0x000000ff
        /*00c0*/ 	.word	0x00000030
        /*00c4*/ 	.short	0x0100
        /*00c6*/ 	.byte	0x08
	.zero		1


	//   ....[4]....
        /*00c8*/ 	.word	0x00000270
        /*00cc*/ 	.word	0x000000ff
        /*00d0*/ 	.word	0x00000010
        /*00d4*/ 	.short	0x0100
        /*00d6*/ 	.byte	0x08
	.zero		1


	//   ....[5]....
        /*00d8*/ 	.word	0x00000280
        /*00dc*/ 	.word	0x000000ff
        /*00e0*/ 	.word	0x00000038
        /*00e4*/ 	.short	0x0100
        /*00e6*/ 	.byte	0x08
	.zero		1


	//   ....[6]....
        /*00e8*/ 	.word	0x00000290
        /*00ec*/ 	.word	0x000000ff
        /*00f0*/ 	.word	0x00000018
        /*00f4*/ 	.short	0x0100
        /*00f6*/ 	.byte	0x08
	.zero		1


	//   ....[7]....
        /*00f8*/ 	.word	0x000002a0
        /*00fc*/ 	.word	0x000000ff
        /*0100*/ 	.word	0x00000040
        /*0104*/ 	.short	0x0100
        /*0106*/ 	.byte	0x08
	.zero		1


	//   ....[8]....
        /*0108*/ 	.word	0x000002b0
        /*010c*/ 	.word	0x000000ff
        /*0110*/ 	.word	0x00000020
        /*0114*/ 	.short	0x0100
        /*0116*/ 	.byte	0x08
	.zero		1


	//   ....[9]....
        /*0118*/ 	.word	0x000002c0
        /*011c*/ 	.word	0x000000ff
        /*0120*/ 	.word	0x00000048
        /*0124*/ 	.short	0x0100
        /*0126*/ 	.byte	0x08
	.zero		1


	//   ....[10]....
        /*0128*/ 	.word	0x00000710
        /*012c*/ 	.word	0x000000ff
        /*0130*/ 	.word	0x00000060
        /*0134*/ 	.short	0x0100
        /*0136*/ 	.byte	0x06
	.zero		1


	//   ....[11]....
        /*0138*/ 	.word	0x000007b0
        /*013c*/ 	.word	0x000000ff
        /*0140*/ 	.word	0x00000068
        /*0144*/ 	.short	0x0100
        /*0146*/ 	.byte	0x06
	.zero		1


	//   ....[12]....
        /*0148*/ 	.word	0x00001500
        /*014c*/ 	.word	0x00000003
        /*0150*/ 	.word	0x00000000
        /*0154*/ 	.short	0x010a
        /*0156*/ 	.byte	0x3f
	.zero		1


	//   ....[13]....
        /*0158*/ 	.word	0x00001540
        /*015c*/ 	.word	0x00000003
        /*0160*/ 	.word	0x00000000
        /*0164*/ 	.short	0x010a
        /*0166*/ 	.byte	0x3f
	.zero		1


	//   ....[14]....
        /*0168*/ 	.word	0x00001a90
        /*016c*/ 	.word	0x00000005
        /*0170*/ 	.word	0x00000000
        /*0174*/ 	.short	0x010a
        /*0176*/ 	.byte	0x3f
	.zero		1


	//   ....[15]....
        /*0178*/ 	.word	0x00001ad0
        /*017c*/ 	.word	0x00000005
        /*0180*/ 	.word	0x00000000
        /*0184*/ 	.short	0x010a
        /*0186*/ 	.byte	0x3f
	.zero		1


	//   ....[16]....
        /*0188*/ 	.word	0x00001eb0
        /*018c*/ 	.word	0x00000005
        /*0190*/ 	.word	0x00000000
        /*0194*/ 	.short	0x0101
        /*0196*/ 	.byte	0x3f
	.zero		1


	//   ....[17]....
        /*0198*/ 	.word	0x000020d0
        /*019c*/ 	.word	0x00000003
        /*01a0*/ 	.word	0x00000000
        /*01a4*/ 	.short	0x0101
        /*01a6*/ 	.byte	0x3f
	.zero		1


	//   ....[18]....
        /*01a8*/ 	.word	0x00008250
        /*01ac*/ 	.word	0x0000000e
        /*01b0*/ 	.word	0x00000028
        /*01b4*/ 	.short	0x010a
        /*01b6*/ 	.byte	0x3f
	.zero		1


	//   ....[19]....
        /*01b8*/ 	.word	0x00008600
        /*01bc*/ 	.word	0x00000006
        /*01c0*/ 	.word	0x00000068
        /*01c4*/ 	.short	0x0101
        /*01c6*/ 	.byte	0x3f
	.zero		1


	//   ....[20]....
        /*01c8*/ 	.word	0x00008d30
        /*01cc*/ 	.word	0x00000007
        /*01d0*/ 	.word	0x00000000
        /*01d4*/ 	.short	0x010a
        /*01d6*/ 	.byte	0x3f
	.zero		1


	//   ....[21]....
        /*01d8*/ 	.word	0x00008db0
        /*01dc*/ 	.word	0x00000009
        /*01e0*/ 	.word	0x00000000
        /*01e4*/ 	.short	0x010a
        /*01e6*/ 	.byte	0x3f
	.zero		1


	//   ....[22]....
        /*01e8*/ 	.word	0x00008e40
        /*01ec*/ 	.word	0x00000006
        /*01f0*/ 	.word	0x00000000
        /*01f4*/ 	.short	0x010a
        /*01f6*/ 	.byte	0x3f
	.zero		1


	//   ....[23]....
        /*01f8*/ 	.word	0x00008ed0
        /*01fc*/ 	.word	0x00000009
        /*0200*/ 	.word	0x00000000
        /*0204*/ 	.short	0x010a
        /*0206*/ 	.byte	0x3f
	.zero		1


	//   ....[24]....
        /*0208*/ 	.word	0x00008f60
        /*020c*/ 	.word	0x00000003
        /*0210*/ 	.word	0x00000000
        /*0214*/ 	.short	0x010a
        /*0216*/ 	.byte	0x3f
	.zero		1


	//   ....[25]....
        /*0218*/ 	.word	0x00008fc0
        /*021c*/ 	.word	0x00000003
        /*0220*/ 	.word	0x00000000
        /*0224*/ 	.short	0x010a
        /*0226*/ 	.byte	0x3f
	.zero		1


	//   ....[26]....
        /*0228*/ 	.word	0x00009010
        /*022c*/ 	.word	0x00000005
        /*0230*/ 	.word	0x00000000
        /*0234*/ 	.short	0x010a
        /*0236*/ 	.byte	0x3f
	.zero		1


	//   ....[27]....
        /*0238*/ 	.word	0x000090e0
        /*023c*/ 	.word	0x0000000e
        /*0240*/ 	.word	0x00000028
        /*0244*/ 	.short	0x010a
        /*0246*/ 	.byte	0x3f
	.zero		1


	//   ....[28]....
        /*0248*/ 	.word	0x000091b0
        /*024c*/ 	.word	0x00000007
        /*0250*/ 	.word	0x00000000
        /*0254*/ 	.short	0x010a
        /*0256*/ 	.byte	0x3f
	.zero		1


	//   ....[29]....
        /*0258*/ 	.word	0x00009200
        /*025c*/ 	.word	0x00000009
        /*0260*/ 	.word	0x00000000
        /*0264*/ 	.short	0x010a
        /*0266*/ 	.byte	0x3f
	.zero		1


	//   ....[30]....
        /*0268*/ 	.word	0x00009250
        /*026c*/ 	.word	0x00000006
        /*0270*/ 	.word	0x00000000
        /*0274*/ 	.short	0x010a
        /*0276*/ 	.byte	0x3f
	.zero		1


	//   ....[31]....
        /*0278*/ 	.word	0x000092a0
        /*027c*/ 	.word	0x00000009
        /*0280*/ 	.word	0x00000000
        /*0284*/ 	.short	0x010a
        /*0286*/ 	.byte	0x3f
	.zero		1


	//----- nvinfo : EIATTR_NUM_MBARRIERS
	.align		4
.L_35:
        /*0288*/ 	.byte	0x03, 0x38
        /*028a*/ 	.short	0x000c


	//----- nvinfo : EIATTR_EXIT_INSTR_OFFSETS
	.align		4
        /*028c*/ 	.byte	0x04, 0x1c
        /*028e*/ 	.short	(.L_37 - .L_36)


	//   ....[0]....
.L_36:
        /*0290*/ 	.word	0x000009a0


	//   ....[1]....
        /*0294*/ 	.word	0x000011b0


	//   ....[2]....
        /*0298*/ 	.word	0x00007840


	//   ....[3]....
        /*029c*/ 	.word	0x00007da0


	//   ....[4]....
        /*02a0*/ 	.word	0x00008fb0


	//----- nvinfo : EIATTR_MAX_THREADS
	.align		4
.L_37:
        /*02a4*/ 	.byte	0x04, 0x05
        /*02a6*/ 	.short	(.L_39 - .L_38)
.L_38:
        /*02a8*/ 	.word	0x00000180
        /*02ac*/ 	.word	0x00000001
        /*02b0*/ 	.word	0x00000001


	//----- nvinfo : EIATTR_CRS_STACK_SIZE
	.align		4
.L_39:
        /*02b4*/ 	.byte	0x04, 0x1e
        /*02b6*/ 	.short	(.L_41 - .L_40)
.L_40:
        /*02b8*/ 	.word	0x00000000


	//----- nvinfo : EIATTR_CBANK_PARAM_SIZE
	.align		4
.L_41:
        /*02bc*/ 	.byte	0x03, 0x19
        /*02be*/ 	.short	0x0470


	//----- nvinfo : EIATTR_PARAM_CBANK
	.align		4
        /*02c0*/ 	.byte	0x04, 0x0a
        /*02c2*/ 	.short	(.L_43 - .L_42)
	.align		4
.L_42:
        /*02c4*/ 	.word	index@(.nv.constant0._ZN7cutlass13device_kernelINS_4gemm6kernel13GemmUniversalIN4cute5tupleIJiiiiEEENS1_10collective13CollectiveMmaINS1_34MainloopSm90TmaGmmaWarpSpecializedILi5ENS5_IJNS4_1CILi4EEESB_NSA_ILi1EEEEEENS1_35KernelTmaWarpSpecializedCooperativeEEENS5_IJNSA_ILi256EEENSA_ILi64EEESH_EEENS_6half_tENS5_IJlSC_lEEESJ_SK_NS4_8TiledMMAINS4_8MMA_AtomIJNS4_4SM904GMMA25MMA_64x64x16_F32F16F16_SSILNSO_5MajorE0ELSQ_0ELNSO_7ScaleInE1ELSR_1EEEEEENS4_6LayoutINS5_IJNSA_ILi2EEESC_SC_EEENS5_IJSC_NSA_ILi0EEESX_EEEEENS5_IJNS4_10UnderscoreES10_S10_EEEEENS4_23SM90_TMA_LOAD_MULTICASTENS4_14ComposedLayoutINS4_7SwizzleILi3ELi4ELi3EEENS4_18smem_ptr_flag_bitsILi16EEENSU_INS5_IJNSA_ILi8EEESH_EEENS5_IJSH_SC_EEEEEEEvNS4_8identityES13_S1D_vS1E_EENS_8epilogue10collective6detail29Sm90TmaWarpSpecializedAdapterINS1H_15DefaultEpilogueISJ_SK_SK_NS1G_6thread17LinearCombinationISJ_Li1EffLNS1L_9ScaleType4KindE0ELNS_15FloatRoundStyleE2ESJ_EENS1_15EpilogueDefaultEEEEEvvEEEEvNT_6ParamsE)
        /*02c8*/ 	.short	0x0210
        /*02ca*/ 	.short	0x0470


	//----- nvinfo : EIATTR_SW_WAR
	.align		4
.L_43:
        /*02cc*/ 	.byte	0x04, 0x36
        /*02ce*/ 	.short	(.L_45 - .L_44)
.L_44:
        /*02d0*/ 	.word	0x00000008
.L_45:


//--------------------- .nv.callgraph             --------------------------
	.section	.nv.callgraph,"",@"SHT_CUDA_CALLGRAPH"
	.align	4
	.sectionentsize	8
	.align		4
        /*0000*/ 	.word	0x00000000
	.align		4
        /*0004*/ 	.word	0xffffffff
	.align		4
        /*0008*/ 	.word	index@(_ZN7cutlass13device_kernelINS_4gemm6kernel13GemmUniversalIN4cute5tupleIJiiiiEEENS1_10collective13CollectiveMmaINS1_34MainloopSm90TmaGmmaWarpSpecializedILi5ENS5_IJNS4_1CILi4EEESB_NSA_ILi1EEEEEENS1_35KernelTmaWarpSpecializedCooperativeEEENS5_IJNSA_ILi256EEENSA_ILi64EEESH_EEENS_6half_tENS5_IJlSC_lEEESJ_SK_NS4_8TiledMMAINS4_8MMA_AtomIJNS4_4SM904GMMA25MMA_64x64x16_F32F16F16_SSILNSO_5MajorE0ELSQ_0ELNSO_7ScaleInE1ELSR_1EEEEEENS4_6LayoutINS5_IJNSA_ILi2EEESC_SC_EEENS5_IJSC_NSA_ILi0EEESX_EEEEENS5_IJNS4_10UnderscoreES10_S10_EEEEENS4_23SM90_TMA_LOAD_MULTICASTENS4_14ComposedLayoutINS4_7SwizzleILi3ELi4ELi3EEENS4_18smem_ptr_flag_bitsILi16EEENSU_INS5_IJNSA_ILi8EEESH_EEENS5_IJSH_SC_EEEEEEEvNS4_8identityES13_S1D_vS1E_EENS_8epilogue10collective6detail29Sm90TmaWarpSpecializedAdapterINS1H_15DefaultEpilogueISJ_SK_SK_NS1G_6thread17LinearCombinationISJ_Li1EffLNS1L_9ScaleType4KindE0ELNS_15FloatRoundStyleE2ESJ_EENS1_15EpilogueDefaultEEEEEvvEEEEvNT_6ParamsE)
	.align		4
        /*000c*/ 	.word	index@(__assertfail)
	.align		4
        /*0010*/ 	.word	0x00000000
	.align		4
        /*0014*/ 	.word	0xfffffffe
	.align		4
        /*0018*/ 	.word	0x00000000
	.align		4
        /*001c*/ 	.word	0xfffffffd
	.align		4
        /*0020*/ 	.word	0x00000000
	.align		4
        /*0024*/ 	.word	0xfffffffc


//--------------------- .nv.constant4             --------------------------
	.section	.nv.constant4,"a",@progbits
	.align	8
	.align		8
.nv.constant4:
        /*0000*/ 	.dword	__assertfail
	.align		8
        /*0008*/ 	.dword	__unnamed_1
	.align		8
        /*0010*/ 	.dword	_ZN40_INTERNAL_3a480314_4_k_cu_cb73b123_341364cuda3std3__45__cpo5beginE
	.align		8
        /*0018*/ 	.dword	_ZN40_INTERNAL_3a480314_4_k_cu_cb73b123_341364cuda3std3__45__cpo3endE
	.align		8
        /*0020*/ 	.dword	_ZN40_INTERNAL_3a480314_4_k_cu_cb73b123_341364cuda3std3__45__cpo6cbeginE
	.align		8
        /*0028*/ 	.dword	_ZN40_INTERNAL_3a480314_4_k_cu_cb73b123_341364cuda3std3__45__cpo4cendE
	.align		8
        /*0030*/ 	.dword	_ZN40_INTERNAL_3a480314_4_k_cu_cb73b123_341364cuda3std3__442_GLOBAL__N__3a480314_4_k_cu_cb73b123_341366ignoreE
	.align		8
        /*0038*/ 	.dword	_ZN40_INTERNAL_3a480314_4_k_cu_cb73b123_341364cuda3std3__419piecewise_constructE
	.align		8
        /*0040*/ 	.dword	_ZN40_INTERNAL_3a480314_4_k_cu_cb73b123_341364cuda3std3__48in_placeE
	.align		8
        /*0048*/ 	.dword	_ZN40_INTERNAL_3a480314_4_k_cu_cb73b123_341364cuda3std6ranges3__45__cpo4swapE
	.align		8
        /*0050*/ 	.dword	_ZN40_INTERNAL_3a480314_4_k_cu_cb73b123_341364cuda3std6ranges3__45__cpo9iter_moveE
	.align		8
        /*0058*/ 	.dword	_ZN40_INTERNAL_3a480314_4_k_cu_cb73b123_341364cute7productE
	.align		8
        /*0060*/ 	.dword	_ZN40_INTERNAL_3a480314_4_k_cu_cb73b123_341364cute1_E
	.align		8
        /*0068*/ 	.dword	$str$22
	.align		8
        /*0070*/ 	.dword	$str$23


//--------------------- .text._ZN7cutlass13device_kernelINS_4gemm6kernel13GemmUniversalIN4cute5tupleIJiiiiEEENS1_10collective13CollectiveMmaINS1_34MainloopSm90TmaGmmaWarpSpecializedILi5ENS5_IJNS4_1CILi4EEESB_NSA_ILi1EEEEEENS1_35KernelTmaWarpSpecializedCooperativeEEENS5_IJNSA_ILi256EEENSA_ILi64EEESH_EEENS_6half_tENS5_IJlSC_lEEESJ_SK_NS4_8TiledMMAINS4_8MMA_AtomIJNS4_4SM904GMMA25MMA_64x64x16_F32F16F16_SSILNSO_5MajorE0ELSQ_0ELNSO_7ScaleInE1ELSR_1EEEEEENS4_6LayoutINS5_IJNSA_ILi2EEESC_SC_EEENS5_IJSC_NSA_ILi0EEESX_EEEEENS5_IJNS4_10UnderscoreES10_S10_EEEEENS4_23SM90_TMA_LOAD_MULTICASTENS4_14ComposedLayoutINS4_7SwizzleILi3ELi4ELi3EEENS4_18smem_ptr_flag_bitsILi16EEENSU_INS5_IJNSA_ILi8EEESH_EEENS5_IJSH_SC_EEEEEEEvNS4_8identityES13_S1D_vS1E_EENS_8epilogue10collective6detail29Sm90TmaWarpSpecializedAdapterINS1H_15DefaultEpilogueISJ_SK_SK_NS1G_6thread17LinearCombinationISJ_Li1EffLNS1L_9ScaleType4KindE0ELNS_15FloatRoundStyleE2ESJ_EENS1_15EpilogueDefaultEEEEEvvEEEEvNT_6ParamsE --------------------------
	.section	.text._ZN7cutlass13device_kernelINS_4gemm6kernel13GemmUniversalIN4cute5tupleIJiiiiEEENS1_10collective13CollectiveMmaINS1_34MainloopSm90TmaGmmaWarpSpecializedILi5ENS5_IJNS4_1CILi4EEESB_NSA_ILi1EEEEEENS1_35KernelTmaWarpSpecializedCooperativeEEENS5_IJNSA_ILi256EEENSA_ILi64EEESH_EEENS_6half_tENS5_IJlSC_lEEESJ_SK_NS4_8TiledMMAINS4_8MMA_AtomIJNS4_4SM904GMMA25MMA_64x64x16_F32F16F16_SSILNSO_5MajorE0ELSQ_0ELNSO_7ScaleInE1ELSR_1EEEEEENS4_6LayoutINS5_IJNSA_ILi2EEESC_SC_EEENS5_IJSC_NSA_ILi0EEESX_EEEEENS5_IJNS4_10UnderscoreES10_S10_EEEEENS4_23SM90_TMA_LOAD_MULTICASTENS4_14ComposedLayoutINS4_7SwizzleILi3ELi4ELi3EEENS4_18smem_ptr_flag_bitsILi16EEENSU_INS5_IJNSA_ILi8EEESH_EEENS5_IJSH_SC_EEEEEEEvNS4_8identityES13_S1D_vS1E_EENS_8epilogue10collective6detail29Sm90TmaWarpSpecializedAdapterINS1H_15DefaultEpilogueISJ_SK_SK_NS1G_6thread17LinearCombinationISJ_Li1EffLNS1L_9ScaleType4KindE0ELNS_15FloatRoundStyleE2ESJ_EENS1_15EpilogueDefaultEEEEEvvEEEEvNT_6ParamsE,"ax",@progbits
	.align	128
.text._ZN7cutlass13device_kernelINS_4gemm6kernel13GemmUniversalIN4cute5tupleIJiiiiEEENS1_10collective13CollectiveMmaINS1_34MainloopSm90TmaGmmaWarpSpecializedILi5ENS5_IJNS4_1CILi4EEESB_NSA_ILi1EEEEEENS1_35KernelTmaWarpSpecializedCooperativeEEENS5_IJNSA_ILi256EEENSA_ILi64EEESH_EEENS_6half_tENS5_IJlSC_lEEESJ_SK_NS4_8TiledMMAINS4_8MMA_AtomIJNS4_4SM904GMMA25MMA_64x64x16_F32F16F16_SSILNSO_5MajorE0ELSQ_0ELNSO_7ScaleInE1ELSR_1EEEEEENS4_6LayoutINS5_IJNSA_ILi2EEESC_SC_EEENS5_IJSC_NSA_ILi0EEESX_EEEEENS5_IJNS4_10UnderscoreES10_S10_EEEEENS4_23SM90_TMA_LOAD_MULTICASTENS4_14ComposedLayoutINS4_7SwizzleILi3ELi4ELi3EEENS4_18smem_ptr_flag_bitsILi16EEENSU_INS5_IJNSA_ILi8EEESH_EEENS5_IJSH_SC_EEEEEEEvNS4_8identityES13_S1D_vS1E_EENS_8epilogue10collective6detail29Sm90TmaWarpSpecializedAdapterINS1H_15DefaultEpilogueISJ_SK_SK_NS1G_6thread17LinearCombinationISJ_Li1EffLNS1L_9ScaleType4KindE0ELNS_15FloatRoundStyleE2ESJ_EENS1_15EpilogueDefaultEEEEEvvEEEEvNT_6ParamsE:
        .type           _ZN7cutlass13device_kernelINS_4gemm6kernel13GemmUniversalIN4cute5tupleIJiiiiEEENS1_10collective13CollectiveMmaINS1_34MainloopSm90TmaGmmaWarpSpecializedILi5ENS5_IJNS4_1CILi4EEESB_NSA_ILi1EEEEEENS1_35KernelTmaWarpSpecializedCooperativeEEENS5_IJNSA_ILi256EEENSA_ILi64EEESH_EEENS_6half_tENS5_IJlSC_lEEESJ_SK_NS4_8TiledMMAINS4_8MMA_AtomIJNS4_4SM904GMMA25MMA_64x64x16_F32F16F16_SSILNSO_5MajorE0ELSQ_0ELNSO_7ScaleInE1ELSR_1EEEEEENS4_6LayoutINS5_IJNSA_ILi2EEESC_SC_EEENS5_IJSC_NSA_ILi0EEESX_EEEEENS5_IJNS4_10UnderscoreES10_S10_EEEEENS4_23SM90_TMA_LOAD_MULTICASTENS4_14ComposedLayoutINS4_7SwizzleILi3ELi4ELi3EEENS4_18smem_ptr_flag_bitsILi16EEENSU_INS5_IJNSA_ILi8EEESH_EEENS5_IJSH_SC_EEEEEEEvNS4_8identityES13_S1D_vS1E_EENS_8epilogue10collective6detail29Sm90TmaWarpSpecializedAdapterINS1H_15DefaultEpilogueISJ_SK_SK_NS1G_6thread17LinearCombinationISJ_Li1EffLNS1L_9ScaleType4KindE0ELNS_15FloatRoundStyleE2ESJ_EENS1_15EpilogueDefaultEEEEEvvEEEEvNT_6ParamsE,@function
        .size           _ZN7cutlass13device_kernelINS_4gemm6kernel13GemmUniversalIN4cute5tupleIJiiiiEEENS1_10collective13CollectiveMmaINS1_34MainloopSm90TmaGmmaWarpSpecializedILi5ENS5_IJNS4_1CILi4EEESB_NSA_ILi1EEEEEENS1_35KernelTmaWarpSpecializedCooperativeEEENS5_IJNSA_ILi256EEENSA_ILi64EEESH_EEENS_6half_tENS5_IJlSC_lEEESJ_SK_NS4_8TiledMMAINS4_8MMA_AtomIJNS4_4SM904GMMA25MMA_64x64x16_F32F16F16_SSILNSO_5MajorE0ELSQ_0ELNSO_7ScaleInE1ELSR_1EEEEEENS4_6LayoutINS5_IJNSA_ILi2EEESC_SC_EEENS5_IJSC_NSA_ILi0EEESX_EEEEENS5_IJNS4_10UnderscoreES10_S10_EEEEENS4_23SM90_TMA_LOAD_MULTICASTENS4_14ComposedLayoutINS4_7SwizzleILi3ELi4ELi3EEENS4_18smem_ptr_flag_bitsILi16EEENSU_INS5_IJNSA_ILi8EEESH_EEENS5_IJSH_SC_EEEEEEEvNS4_8identityES13_S1D_vS1E_EENS_8epilogue10collective6detail29Sm90TmaWarpSpecializedAdapterINS1H_15DefaultEpilogueISJ_SK_SK_NS1G_6thread17LinearCombinationISJ_Li1EffLNS1L_9ScaleType4KindE0ELNS_15FloatRoundStyleE2ESJ_EENS1_15EpilogueDefaultEEEEEvvEEEEvNT_6ParamsE,(.L_x_199 - _ZN7cutlass13device_kernelINS_4gemm6kernel13GemmUniversalIN4cute5tupleIJiiiiEEENS1_10collective13CollectiveMmaINS1_34MainloopSm90TmaGmmaWarpSpecializedILi5ENS5_IJNS4_1CILi4EEESB_NSA_ILi1EEEEEENS1_35KernelTmaWarpSpecializedCooperativeEEENS5_IJNSA_ILi256EEENSA_ILi64EEESH_EEENS_6half_tENS5_IJlSC_lEEESJ_SK_NS4_8TiledMMAINS4_8MMA_AtomIJNS4_4SM904GMMA25MMA_64x64x16_F32F16F16_SSILNSO_5MajorE0ELSQ_0ELNSO_7ScaleInE1ELSR_1EEEEEENS4_6LayoutINS5_IJNSA_ILi2EEESC_SC_EEENS5_IJSC_NSA_ILi0EEESX_EEEEENS5_IJNS4_10UnderscoreES10_S10_EEEEENS4_23SM90_TMA_LOAD_MULTICASTENS4_14ComposedLayoutINS4_7SwizzleILi3ELi4ELi3EEENS4_18smem_ptr_flag_bitsILi16EEENSU_INS5_IJNSA_ILi8EEESH_EEENS5_IJSH_SC_EEEEEEEvNS4_8identityES13_S1D_vS1E_EENS_8epilogue10collective6detail29Sm90TmaWarpSpecializedAdapterINS1H_15DefaultEpilogueISJ_SK_SK_NS1G_6thread17LinearCombinationISJ_Li1EffLNS1L_9ScaleType4KindE0ELNS_15FloatRoundStyleE2ESJ_EENS1_15EpilogueDefaultEEEEEvvEEEEvNT_6ParamsE)
        .other          _ZN7cutlass13device_kernelINS_4gemm6kernel13GemmUniversalIN4cute5tupleIJiiiiEEENS1_10collective13CollectiveMmaINS1_34MainloopSm90TmaGmmaWarpSpecializedILi5ENS5_IJNS4_1CILi4EEESB_NSA_ILi1EEEEEENS1_35KernelTmaWarpSpecializedCooperativeEEENS5_IJNSA_ILi256EEENSA_ILi64EEESH_EEENS_6half_tENS5_IJlSC_lEEESJ_SK_NS4_8TiledMMAINS4_8MMA_AtomIJNS4_4SM904GMMA25MMA_64x64x16_F32F16F16_SSILNSO_5MajorE0ELSQ_0ELNSO_7ScaleInE1ELSR_1EEEEEENS4_6LayoutINS5_IJNSA_ILi2EEESC_SC_EEENS5_IJSC_NSA_ILi0EEESX_EEEEENS5_IJNS4_10UnderscoreES10_S10_EEEEENS4_23SM90_TMA_LOAD_MULTICASTENS4_14ComposedLayoutINS4_7SwizzleILi3ELi4ELi3EEENS4_18smem_ptr_flag_bitsILi16EEENSU_INS5_IJNSA_ILi8EEESH_EEENS5_IJSH_SC_EEEEEEEvNS4_8identityES13_S1D_vS1E_EENS_8epilogue10collective6detail29Sm90TmaWarpSpecializedAdapterINS1H_15DefaultEpilogueISJ_SK_SK_NS1G_6thread17LinearCombinationISJ_Li1EffLNS1L_9ScaleType4KindE0ELNS_15FloatRoundStyleE2ESJ_EENS1_15EpilogueDefaultEEEEEvvEEEEvNT_6ParamsE,@"STO_CUDA_ENTRY STV_DEFAULT"
_ZN7cutlass13device_kernelINS_4gemm6kernel13GemmUniversalIN4cute5tupleIJiiiiEEENS1_10collective13CollectiveMmaINS1_34MainloopSm90TmaGmmaWarpSpecializedILi5ENS5_IJNS4_1CILi4EEESB_NSA_ILi1EEEEEENS1_35KernelTmaWarpSpecializedCooperativeEEENS5_IJNSA_ILi256EEENSA_ILi64EEESH_EEENS_6half_tENS5_IJlSC_lEEESJ_SK_NS4_8TiledMMAINS4_8MMA_AtomIJNS4_4SM904GMMA25MMA_64x64x16_F32F16F16_SSILNSO_5MajorE0ELSQ_0ELNSO_7ScaleInE1ELSR_1EEEEEENS4_6LayoutINS5_IJNSA_ILi2EEESC_SC_EEENS5_IJSC_NSA_ILi0EEESX_EEEEENS5_IJNS4_10UnderscoreES10_S10_EEEEENS4_23SM90_TMA_LOAD_MULTICASTENS4_14ComposedLayoutINS4_7SwizzleILi3ELi4ELi3EEENS4_18smem_ptr_flag_bitsILi16EEENSU_INS5_IJNSA_ILi8EEESH_EEENS5_IJSH_SC_EEEEEEEvNS4_8identityES13_S1D_vS1E_EENS_8epilogue10collective6detail29Sm90TmaWarpSpecializedAdapterINS1H_15DefaultEpilogueISJ_SK_SK_NS1G_6thread17LinearCombinationISJ_Li1EffLNS1L_9ScaleType4KindE0ELNS_15FloatRoundStyleE2ESJ_EENS1_15EpilogueDefaultEEEEEvvEEEEvNT_6ParamsE:
[----:B------:R-:W0:Y:S01]  /*0000*/  LDC R1, c[0x0][0x28] ;  /* 0x00000a00ff017b82 */ /* 0x000e220000000800 */
[----:B------:R-:W1:Y:S01]  /*0010*/  S2R R18, SR_TID.X ;  /* 0x0000000000127919 */ /* 0x000e620000002100 */
[----:B------:R-:W-:Y:S01]  /*0020*/  ELECT P0, URZ, PT ;  /* 0x00000000003f782f */ /* 0x000fe20003800000 */
[----:B------:R-:W-:Y:S01]  /*0030*/  BSSY B0, `(.L_x_0) ;  /* 0x000000f000007945 */ /* 0x000fe20003800000 */
[--C-:B-1----:R-:W-:Y:S02]  /*0040*/  SHF.R.U32.HI R0, RZ, 0x5, R18.reuse ;  /* 0x00000005ff007819 */ /* 0x102fe40000011612 */
[----:B------:R-:W-:-:S03]  /*0050*/  SHF.R.U32.HI R3, RZ, 0x7, R18 ;  /* 0x00000007ff037819 */ /* 0x000fc60000011612 */
[----:B------:R-:W1:Y:S04]  /*0060*/  SHFL.IDX PT, R2, R0, RZ, 0x1f ;  /* 0x00001fff00027589 */ /* 0x000e6800000e0000 */
[----:B------:R2:W3:Y:S01]  /*0070*/  SHFL.IDX PT, R5, R3, RZ, 0x1f ;  /* 0x00001fff03057589 */ /* 0x0004e200000e0000 */
[----:B-1----:R-:W-:-:S13]  /*0080*/  ISETP.NE.OR P0, PT, R2, RZ, !P0 ;  /* 0x000000ff0200720c */ /* 0x002fda0004705670 */
[----:B0-23--:R-:W-:Y:S05]  /*0090*/  @P0 BRA `(.L_x_1) ;  /* 0x0000000000200947 */ /* 0x00dfea0003800000 */
[----:B------:R-:W-:Y:S02]  /*00a0*/  ULDC.64 UR4, c[0x0][0x198] ;  /* 0x0000660000047ab9 */ /* 0x000fe40000000a00 */
[----:B------:R-:W-:Y:S02]  /*00b0*/  UIADD3 UR6, UP0, UR4, 0xf0, URZ ;  /* 0x000000f004067890 */ /* 0x000fe4000ff1e03f */
[----:B------:R-:W-:Y:S02]  /*00c0*/  UIADD3 UR4, UP1, UR4, 0x1f0, URZ ;  /* 0x000001f004047890 */ /* 0x000fe4000ff3e03f */
[----:B------:R-:W-:Y:S02]  /*00d0*/  UIADD3.X UR7, URZ, UR5, URZ, UP0, !UPT ;  /* 0x000000053f077290 */ /* 0x000fe400087fe43f */
[----:B------:R-:W-:-:S07]  /*00e0*/  UIADD3.X UR5, URZ, UR5, URZ, UP1, !UPT ;  /* 0x000000053f057290 */ /* 0x000fce0008ffe43f */
[----:B------:R0:W-:Y:S02]  /*00f0*/  UTMACCTL.PF [UR6] ;  /* 0x00000000060079b9 */ /* 0x0001e40008040000 */
[----:B------:R0:W-:Y:S02]  /*0100*/  UTMACCTL.PF [UR4] ;  /* 0x00000000040079b9 */ /* 0x0001e40008040000 */
[----:B0-----:R-:W-:Y:S01]  /*0110*/  NOP ;  /* 0x0000000000007918 */ /* 0x001fe20000000000 */
.L_x_1:
[----:B------:R-:W-:Y:S05]  /*0120*/  BSYNC B0 ;  /* 0x0000000000007941 */ /* 0x000fea0003800000 */
.L_x_0:
[----:B------:R-:W0:Y:S02]  /*0130*/  SHFL.IDX PT, R3, R0, RZ, 0x1f ;  /* 0x00001fff00037589 */ /* 0x000e2400000e0000 */
[----:B0-----:R-:W-:-:S13]  /*0140*/  ISETP.NE.AND P0, PT, R3, RZ, PT ;  /* 0x000000ff0300720c */ /* 0x001fda0003f05270 */
[----:B------:R-:W-:Y:S05]  /*0150*/  @P0 BRA `(.L_x_2) ;  /* 0x0000000000600947 */ /* 0x000fea0003800000 */
[----:B------:R-:W0:Y:S01]  /*0160*/  S2UR UR8, SR_CgaCtaId ;  /* 0x00000000000879c3 */ /* 0x000e220000008800 */
[----:B------:R-:W-:Y:S01]  /*0170*/  UMOV UR4, 0x400 ;  /* 0x0000040000047882 */ /* 0x000fe20000000000 */
[----:B------:R-:W-:Y:S01]  /*0180*/  UMOV UR5, 0x1 ;  /* 0x0000000100057882 */ /* 0x000fe20000000000 */
[----:B------:R-:W-:Y:S01]  /*0190*/  UMOV UR6, 0xe ;  /* 0x0000000e00067882 */ /* 0x000fe20000000000 */
[----:B------:R-:W-:Y:S01]  /*01a0*/  ELECT P0, URZ, PT ;  /* 0x00000000003f782f */ /* 0x000fe20003800000 */
[----:B------:R-:W-:-:S04]  /*01b0*/  UIADD3 UR6, -UR6, 0x100000, URZ ;  /* 0x0010000006067890 */ /* 0x000fc8000fffe13f */
[----:B------:R-:W-:Y:S02]  /*01c0*/  USHF.L.U32 UR7, UR6, 0xb, URZ ;  /* 0x0000000b06077899 */ /* 0x000fe4000800063f */
[----:B------:R-:W-:Y:S02]  /*01d0*/  USHF.L.U32 UR6, UR6, 0x1, URZ ;  /* 0x0000000106067899 */ /* 0x000fe4000800063f */
[----:B0-----:R-:W-:Y:S02]  /*01e0*/  ULEA UR8, UR8, UR4, 0x18 ;  /* 0x0000000408087291 */ /* 0x001fe4000f8ec03f */
[----:B------:R-:W-:-:S04]  /*01f0*/  UIADD3 UR4, -UR5, 0x100000, URZ ;  /* 0x0010000005047890 */ /* 0x000fc8000fffe13f */
[----:B------:R-:W-:Y:S02]  /*0200*/  USHF.L.U32 UR5, UR4, 0xb, URZ ;  /* 0x0000000b04057899 */ /* 0x000fe4000800063f */
[----:B------:R-:W-:Y:S01]  /*0210*/  USHF.L.U32 UR4, UR4, 0x1, URZ ;  /* 0x0000000104047899 */ /* 0x000fe2000800063f */
[----:B------:R-:W0:Y:S11]  /*0220*/  FENCE.VIEW.ASYNC.S ;  /* 0x00000000000073c6 */ /* 0x000e360000000000 */
[----:B0-----:R0:W1:Y:S01]  /*0230*/  SYNCS.EXCH.64 URZ, [UR8], UR4 ;  /* 0x00000004083f75b2 */ /* 0x0010620008000100 */
[----:B------:R0:W2:Y:S01]  /*0240*/  SYNCS.EXCH.64 URZ, [UR8+0x28], UR6 ;  /* 0x00002806083f75b2 */ /* 0x0000a20008000100 */
[----:B------:R0:W3:Y:S01]  /*0250*/  SYNCS.EXCH.64 URZ, [UR8+0x8], UR4 ;  /* 0x00000804083f75b2 */ /* 0x0000e20008000100 */
[----:B------:R0:W4:Y:S01]  /*0260*/  SYNCS.EXCH.64 URZ, [UR8+0x30], UR6 ;  /* 0x00003006083f75b2 */ /* 0x0001220008000100 */
[----:B------:R0:W0:Y:S01]  /*0270*/  SYNCS.EXCH.64 URZ, [UR8+0x10], UR4 ;  /* 0x00001004083f75b2 */ /* 0x0000220008000100 */
[----:B------:R0:W0:Y:S01]  /*0280*/  SYNCS.EXCH.64 URZ, [UR8+0x38], UR6 ;  /* 0x00003806083f75b2 */ /* 0x0000220008000100 */
[----:B------:R0:W0:Y:S01]  /*0290*/  SYNCS.EXCH.64 URZ, [UR8+0x18], UR4 ;  /* 0x00001804083f75b2 */ /* 0x0000220008000100 */
[----:B------:R0:W0:Y:S01]  /*02a0*/  SYNCS.EXCH.64 URZ, [UR8+0x40], UR6 ;  /* 0x00004006083f75b2 */ /* 0x0000220008000100 */
[----:B------:R0:W0:Y:S01]  /*02b0*/  SYNCS.EXCH.64 URZ, [UR8+0x20], UR4 ;  /* 0x00002004083f75b2 */ /* 0x0000220008000100 */
[----:B------:R0:W0:Y:S01]  /*02c0*/  SYNCS.EXCH.64 URZ, [UR8+0x48], UR6 ;  /* 0x00004806083f75b2 */ /* 0x0000220008000100 */
[----:B------:R-:W-:Y:S01]  /*02d0*/  NOP ;  /* 0x0000000000007918 */ /* 0x000fe20000000000 */
.L_x_2:
[----:B------:R-:W-:Y:S01]  /*02e0*/  SHF.R.S32.HI R7, RZ, 0x1f, R18 ;  /* 0x0000001fff077819 */ /* 0x000fe20000011412 */
[----:B------:R-:W5:Y:S01]  /*02f0*/  SHFL.IDX PT, R0, R0, RZ, 0x1f ;  /* 0x00001fff00007589 */ /* 0x000f6200000e0000 */
[----:B0-----:R-:W0:Y:S01]  /*0300*/  S2UR UR8, SR_CTAID.X ;  /* 0x00000000000879c3 */ /* 0x001e220000002500 */
[----:B------:R-:W-:Y:S02]  /*0310*/  ELECT P0, URZ, PT ;  /* 0x00000000003f782f */ /* 0x000fe40003800000 */
[----:B------:R-:W-:Y:S01]  /*0320*/  LEA.HI R7, R7, R18, RZ, 0x7 ;  /* 0x0000001207077211 */ /* 0x000fe200078f38ff */
[----:B------:R-:W1:Y:S01]  /*0330*/  S2R R4, SR_CTAID.Y ;  /* 0x0000000000047919 */ /* 0x000e620000002600 */
[----:B------:R-:W-:Y:S01]  /*0340*/  SHF.R.S32.HI R8, RZ, 0x1f, R3 ;  /* 0x0000001fff087819 */ /* 0x000fe20000011403 */
[----:B------:R-:W-:Y:S01]  /*0350*/  ULDC UR4, c[0x0][0x150] ;  /* 0x0000540000047ab9 */ /* 0x000fe20000000800 */
[----:B------:R-:W-:Y:S01]  /*0360*/  LOP3.LUT R7, R7, 0xffffff80, RZ, 0xc0, !PT ;  /* 0xffffff8007077812 */ /* 0x000fe200078ec0ff */
[----:B------:R-:W-:Y:S01]  /*0370*/  NOP ;  /* 0x0000000000007918 */ /* 0x000fe20000000000 */
[----:B------:R-:W-:Y:S01]  /*0380*/  LEA.HI R8, R8, R3, RZ, 0x2 ;  /* 0x0000000308087211 */ /* 0x000fe200078f10ff */
[----:B------:R-:W2:Y:S01]  /*0390*/  LDC R10, c[0x0][0x144] ;  /* 0x00005100ff0a7b82 */ /* 0x000ea20000000800 */
[----:B------:R-:W-:Y:S01]  /*03a0*/  NOP ;  /* 0x0000000000007918 */ /* 0x000fe20000000000 */
[----:B------:R-:W-:Y:S01]  /*03b0*/  IMAD.IADD R6, R18, 0x1, -R7 ;  /* 0x0000000112067824 */ /* 0x000fe200078e0a07 */
[----:B------:R-:W-:Y:S01]  /*03c0*/  LOP3.LUT R8, R8, 0x3ffffffc, RZ, 0xc0, !PT ;  /* 0x3ffffffc08087812 */ /* 0x000fe200078ec0ff */
[----:B------:R-:W-:Y:S01]  /*03d0*/  IMAD.MOV.U32 R23, RZ, RZ, 0x1 ;  /* 0x00000001ff177424 */ /* 0x000fe200078e00ff */
[----:B------:R-:W-:-:S02]  /*03e0*/  ISETP.NE.AND P3, PT, R5, RZ, PT ;  /* 0x000000ff0500720c */ /* 0x000fc40003f65270 */
[----:B------:R-:W-:Y:S01]  /*03f0*/  SHF.R.S32.HI R7, RZ, 0x1f, R6 ;  /* 0x0000001fff077819 */ /* 0x000fe20000011406 */
[----:B------:R-:W-:Y:S01]  /*0400*/  IMAD.IADD R8, R3, 0x1, -R8 ;  /* 0x0000000103087824 */ /* 0x000fe200078e0a08 */
[----:B------:R-:W3:Y:S02]  /*0410*/  LDC R12, c[0x0][0x140] ;  /* 0x00005000ff0c7b82 */ /* 0x000ee40000000800 */
[----:B------:R-:W-:Y:S02]  /*0420*/  LEA.HI R7, R7, R6, RZ, 0x3 ;  /* 0x0000000607077211 */ /* 0x000fe400078f18ff */
[----:B-----5:R-:W-:Y:S02]  /*0430*/  ISETP.NE.OR P0, PT, R0, RZ, !P0 ;  /* 0x000000ff0000720c */ /* 0x020fe40004705670 */
[--C-:B------:R-:W-:Y:S02]  /*0440*/  SHF.R.S32.HI R0, RZ, 0x3, R7.reuse ;  /* 0x00000003ff007819 */ /* 0x100fe40000011407 */
[----:B------:R-:W-:-:S02]  /*0450*/  SHF.R.S32.HI R7, RZ, 0x1f, R7 ;  /* 0x0000001fff077819 */ /* 0x000fc40000011407 */
[----:B0-----:R-:W-:Y:S02]  /*0460*/  I2FP.F32.U32 R9, UR8 ;  /* 0x0000000800097c45 */ /* 0x001fe40008201000 */
[----:B------:R-:W-:-:S03]  /*0470*/  LEA.HI R7, R7, R0, RZ, 0x2 ;  /* 0x0000000007077211 */ /* 0x000fc600078f10ff */
[----:B------:R-:W-:Y:S01]  /*0480*/  FMUL R9, R9, UR4 ;  /* 0x0000000409097c20 */ /* 0x000fe20008400000 */
[----:B------:R-:W-:Y:S01]  /*0490*/  LOP3.LUT R7, R7, 0xfffffffc, RZ, 0xc0, !PT ;  /* 0xfffffffc07077812 */ /* 0x000fe200078ec0ff */
[----:B------:R-:W-:Y:S01]  /*04a0*/  VOTEU.ALL UP0, P0 ;  /* 0x00000000003f7886 */ /* 0x000fe20000000000 */
[----:B-1----:R-:W-:Y:S01]  /*04b0*/  I2FP.F32.U32 R11, R4 ;  /* 0x00000004000b7245 */ /* 0x002fe20000201000 */
[----:B------:R-:W-:Y:S01]  /*04c0*/  ULDC UR4, c[0x0][0x154] ;  /* 0x0000550000047ab9 */ /* 0x000fe20000000800 */
[----:B------:R-:W-:Y:S01]  /*04d0*/  VOTEU.ALL UP1, P0 ;  /* 0x00000000003f7886 */ /* 0x000fe20000020000 */
[----:B------:R-:W-:Y:S01]  /*04e0*/  IMAD.IADD R7, R0, 0x1, -R7 ;  /* 0x0000000100077824 */ /* 0x000fe200078e0a07 */
[----:B------:R-:W0:Y:S01]  /*04f0*/  F2I.U32.TRUNC.NTZ R9, R9 ;  /* 0x0000000900097305 */ /* 0x000e22000020f000 */
[----:B------:R-:W1:Y:S01]  /*0500*/  @!UP0 S2UR UR7, SR_CgaCtaId ;  /* 0x00000000000789c3 */ /* 0x000e620000008800 */
[----:B------:R-:W-:Y:S01]  /*0510*/  @!UP0 UMOV UR6, 0x400 ;  /* 0x0000040000068882 */ /* 0x000fe20000000000 */
[----:B------:R-:W-:Y:S01]  /*0520*/  IMAD R8, R8, 0x4, R7 ;  /* 0x0000000408087824 */ /* 0x000fe200078e0207 */
[----:B---3--:R-:W-:-:S04]  /*0530*/  ISETP.EQ.U32.AND P2, PT, R12, 0x1, PT ;  /* 0x000000010c00780c */ /* 0x008fc80003f42070 */
[----:B------:R-:W-:-:S04]  /*0540*/  SHF.R.S32.HI R3, RZ, 0x1f, R8 ;  /* 0x0000001fff037819 */ /* 0x000fc80000011408 */
[----:B------:R-:W-:Y:S01]  /*0550*/  LEA.HI R0, R3, R8, RZ, 0x2 ;  /* 0x0000000803007211 */ /* 0x000fe200078f10ff */
[----:B0-----:R-:W-:-:S03]  /*0560*/  IMAD.MOV R7, RZ, RZ, -R9 ;  /* 0x000000ffff077224 */ /* 0x001fc600078e0a09 */
[----:B------:R-:W-:Y:S01]  /*0570*/  LOP3.LUT R9, R0, 0xfffffffc, RZ, 0xc0, !PT ;  /* 0xfffffffc00097812 */ /* 0x000fe200078ec0ff */
[----:B--2---:R-:W-:Y:S02]  /*0580*/  IMAD R3, R10, R7, UR8 ;  /* 0x000000080a037e24 */ /* 0x004fe4000f8e0207 */
[----:B------:R-:W-:Y:S02]  /*0590*/  FMUL R10, R11, UR4 ;  /* 0x000000040b0a7c20 */ /* 0x000fe40008400000 */
[C---:B------:R-:W-:Y:S01]  /*05a0*/  IMAD.IADD R0, R8.reuse, 0x1, -R9 ;  /* 0x0000000108007824 */ /* 0x040fe200078e0a09 */
[----:B------:R-:W0:Y:S01]  /*05b0*/  LDC R7, c[0x0][0x148] ;  /* 0x00005200ff077b82 */ /* 0x000e220000000800 */
[----:B------:R-:W-:Y:S01]  /*05c0*/  SHF.R.S32.HI R9, RZ, 0x1f, R2 ;  /* 0x0000001fff097819 */ /* 0x000fe20000011402 */
[----:B------:R-:W-:Y:S01]  /*05d0*/  IMAD.SHL.U32 R11, R8, 0x4, RZ ;  /* 0x00000004080b7824 */ /* 0x000fe200078e00ff */
[----:B------:R-:W-:Y:S01]  /*05e0*/  UMOV UR4, 0x20 ;  /* 0x0000002000047882 */ /* 0x000fe20000000000 */
[----:B------:R-:W-:Y:S01]  /*05f0*/  ISETP.NE.AND P4, PT, R0, R3, PT ;  /* 0x000000030000720c */ /* 0x000fe20003f85270 */
[----:B------:R-:W2:Y:S01]  /*0600*/  F2I.U32.TRUNC.NTZ R10, R10 ;  /* 0x0000000a000a7305 */ /* 0x000ea2000020f000 */
[----:B------:R-:W-:Y:S01]  /*0610*/  LEA.HI R9, R9, R2, RZ, 0x2 ;  /* 0x0000000209097211 */ /* 0x000fe200078f10ff */
[----:B------:R-:W-:-:S04]  /*0620*/  @!UP0 UIADD3 UR4, -UR4, 0x100000, URZ ;  /* 0x0010000004048890 */ /* 0x000fc8000fffe13f */
[----:B------:R-:W-:Y:S02]  /*0630*/  @!UP0 USHF.L.U32 UR5, UR4, 0xb, URZ ;  /* 0x0000000b04058899 */ /* 0x000fe4000800063f */
[----:B------:R-:W-:Y:S01]  /*0640*/  @!UP0 USHF.L.U32 UR4, UR4, 0x1, URZ ;  /* 0x0000000104048899 */ /* 0x000fe2000800063f */
[----:B------:R-:W-:Y:S01]  /*0650*/  LOP3.LUT R22, R8, 0xc, R11, 0x78, !PT ;  /* 0x0000000c08167812 */ /* 0x000fe200078e780b */
[----:B-1----:R-:W-:Y:S01]  /*0660*/  @!UP0 ULEA UR6, UR7, UR6, 0x18 ;  /* 0x0000000607068291 */ /* 0x002fe2000f8ec03f */
[----:B------:R-:W-:Y:S01]  /*0670*/  LOP3.LUT R9, R9, 0xfffffffc, RZ, 0xc0, !PT ;  /* 0xfffffffc09097812 */ /* 0x000fe200078ec0ff */
[----:B------:R-:W-:Y:S01]  /*0680*/  VOTEU.ALL UP0, P0 ;  /* 0x00000000003f7886 */ /* 0x000fe20000000000 */
[----:B------:R-:W-:Y:S01]  /*0690*/  LOP3.LUT P0, RZ, R6, 0x7, RZ, 0xc0, !PT ;  /* 0x0000000706ff7812 */ /* 0x000fe2000780c0ff */
[----:B------:R-:W-:Y:S02]  /*06a0*/  VIADD R6, R5, 0xffffffff ;  /* 0xffffffff05067836 */ /* 0x000fe40000000000 */
[----:B------:R-:W-:Y:S01]  /*06b0*/  IMAD.IADD R0, R2, 0x1, -R9 ;  /* 0x0000000102007824 */ /* 0x000fe200078e0a09 */
[----:B------:R-:W-:-:S02]  /*06c0*/  ISETP.LT.U32.AND P0, PT, R22, 0x10, !P0 ;  /* 0x000000101600780c */ /* 0x000fc40004701070 */
[----:B------:R-:W-:Y:S01]  /*06d0*/  @P4 SHF.R.S32.HI R9, RZ, 0x1f, R22 ;  /* 0x0000001fff094819 */ /* 0x000fe20000011416 */
[----:B--2---:R-:W-:Y:S01]  /*06e0*/  IMAD.MOV R21, RZ, RZ, -R10 ;  /* 0x000000ffff157224 */ /* 0x004fe200078e0a0a */
[C---:B------:R-:W-:Y:S01]  /*06f0*/  ISETP.NE.AND P1, PT, R0.reuse, 0x3, PT ;  /* 0x000000030000780c */ /* 0x040fe20003f25270 */
[----:B------:R-:W1:Y:S02]  /*0700*/  FENCE.VIEW.ASYNC.S ;  /* 0x00000000000073c6 */ /* 0x000e640000000000 */
[----:B-1----:R1:W2:Y:S01]  /*0710*/  @!UP0 SYNCS.EXCH.64 URZ, [UR6+0x60], UR4 ;  /* 0x00006004063f85b2 */ /* 0x0022a20008000100 */
[----:B------:R-:W-:Y:S01]  /*0720*/  @P4 LEA.HI R9, R9, R22, RZ, 0x2 ;  /* 0x0000001609094211 */ /* 0x000fe200078f10ff */
[----:B0-----:R-:W-:Y:S01]  /*0730*/  IMAD R2, R7, R21, R4 ;  /* 0x0000001507027224 */ /* 0x001fe200078e0204 */
[----:B------:R-:W-:Y:S02]  /*0740*/  ISETP.EQ.OR P1, PT, R0, RZ, !P1 ;  /* 0x000000ff0000720c */ /* 0x000fe40004f22670 */
[----:B------:R-:W-:-:S02]  /*0750*/  @P4 SHF.R.S32.HI R9, RZ, 0x2, R9 ;  /* 0x00000002ff094819 */ /* 0x000fc40000011409 */
[----:B------:R-:W-:Y:S02]  /*0760*/  ISETP.EQ.AND P1, PT, R5, RZ, P1 ;  /* 0x000000ff0500720c */ /* 0x000fe40000f22270 */
[----:B------:R-:W-:Y:S02]  /*0770*/  @P4 ISETP.NE.AND P5, PT, R9, R2, PT ;  /* 0x000000020900420c */ /* 0x000fe40003fa5270 */
[----:B------:R-:W-:Y:S02]  /*0780*/  ISETP.GE.U32.AND P6, PT, R6, 0x2, PT ;  /* 0x000000020600780c */ /* 0x000fe40003fc6070 */
[----:B------:R-:W-:Y:S02]  /*0790*/  SEL R2, RZ, 0x1, !P0 ;  /* 0x00000001ff027807 */ /* 0x000fe40004000000 */
[----:B------:R-:W-:Y:S01]  /*07a0*/  @P4 SEL R23, RZ, 0x1, P5 ;  /* 0x00000001ff174807 */ /* 0x000fe20002800000 */
[----:B------:R1:W0:Y:S01]  /*07b0*/  @!UP1 SYNCS.EXCH.64 URZ, [UR6+0x68], UR4 ;  /* 0x00006804063f95b2 */ /* 0x0002220008000100 */
[----:B------:R-:W-:Y:S01]  /*07c0*/  SEL R19, RZ, 0x1, !P1 ;  /* 0x00000001ff137807 */ /* 0x000fe20004800000 */
[----:B------:R-:W-:Y:S01]  /*07d0*/  NOP ;  /* 0x0000000000007918 */ /* 0x000fe20000000000 */
[----:B------:R-:W-:-:S02]  /*07e0*/  LOP3.LUT R23, R23, R2, RZ, 0xc0, !PT ;  /* 0x0000000217177212 */ /* 0x000fc400078ec0ff */
[----:B------:R-:W-:Y:S01]  /*07f0*/  SEL R19, R19, 0x2, P6 ;  /* 0x0000000213137807 */ /* 0x000fe20003000000 */
[----:B-12---:R-:W-:Y:S06]  /*0800*/  @!P2 BRA `(.L_x_3) ;  /* 0x000000000008a947 */ /* 0x006fec0003800000 */
[----:B0---4-:R-:W-:Y:S01]  /*0810*/  UCGABAR_ARV ;  /* 0x00000000000079c7 */ /* 0x011fe20008000000 */
[----:B------:R-:W-:Y:S05]  /*0820*/  BRA `(.L_x_4) ;  /* 0x0000000000047947 */ /* 0x000fea0003800000 */
.L_x_3:
[----:B0---4-:R-:W-:Y:S01]  /*0830*/  NOP ;  /* 0x0000000000007918 */ /* 0x011fe20000000000 */
.L_x_4:
[----:B------:R-:W0:Y:S01]  /*0840*/  LDC R2, c[0x0][0x65c] ;  /* 0x00019700ff027b82 */ /* 0x000e220000000800 */
[----:B------:R-:W-:Y:S01]  /*0850*/  LOP3.LUT R5, R5, 0xfffff7ff, RZ, 0xc0, !PT ;  /* 0xfffff7ff05057812 */ /* 0x000fe200078ec0ff */
[----:B------:R-:W-:Y:S02]  /*0860*/  IMAD.U32 R8, RZ, RZ, UR8 ;  /* 0x00000008ff087e24 */ /* 0x000fe4000f8e00ff */
[----:B------:R-:W-:Y:S01]  /*0870*/  IMAD.MOV.U32 R9, RZ, RZ, RZ ;  /* 0x000000ffff097224 */ /* 0x000fe200078e00ff */
[----:B0-----:R-:W-:-:S13]  /*0880*/  ISETP.NE.AND P1, PT, R2, 0x1, PT ;  /* 0x000000010200780c */ /* 0x001fda0003f25270 */
[----:B------:R-:W0:Y:S01]  /*0890*/  @P1 LDC R17, c[0x0][0x10] ;  /* 0x00000400ff111b82 */ /* 0x000e220000000800 */
[----:B------:R-:W-:Y:S01]  /*08a0*/  @P1 LOP3.LUT R5, R5, 0x800, RZ, 0xfc, !PT ;  /* 0x0000080005051812 */ /* 0x000fe200078efcff */
[----:B------:R-:W-:Y:S02]  /*08b0*/  @P1 IMAD.MOV.U32 R5, RZ, RZ, RZ ;  /* 0x000000ffff051224 */ /* 0x000fe400078e00ff */
[----:B------:R-:W-:-:S04]  /*08c0*/  @P1 IMAD.MOV.U32 R13, RZ, RZ, RZ ;  /* 0x000000ffff0d1224 */ /* 0x000fc800078e00ff */
[----:B------:R-:W1:Y:S01]  /*08d0*/  @!P1 LDC R11, c[0x0][0xc] ;  /* 0x00000300ff0b9b82 */ /* 0x000e620000000800 */
[----:B0-----:R-:W-:-:S04]  /*08e0*/  @P1 IMAD.WIDE.U32 R16, R17, UR8, R4 ;  /* 0x0000000811101c25 */ /* 0x001fc8000f8e0004 */
[----:B------:R-:W-:Y:S02]  /*08f0*/  @P1 IMAD.IADD R17, R17, 0x1, R13 ;  /* 0x0000000111111824 */ /* 0x000fe400078e020d */
[----:B-1----:R-:W-:-:S04]  /*0900*/  @!P1 IMAD.WIDE.U32 R8, R4, R11, R8 ;  /* 0x0000000b04089225 */ /* 0x002fc800078e0008 */
[----:B------:R-:W-:Y:S02]  /*0910*/  @!P1 IMAD.MOV.U32 R16, RZ, RZ, R8 ;  /* 0x000000ffff109224 */ /* 0x000fe400078e0008 */
[----:B------:R-:W-:Y:S01]  /*0920*/  @!P1 IMAD.MOV.U32 R17, RZ, RZ, R9 ;  /* 0x000000ffff119224 */ /* 0x000fe200078e0009 */
[----:B------:R-:W-:Y:S06]  /*0930*/  @!P2 BRA `(.L_x_5) ;  /* 0x00000000000ca947 */ /* 0x000fec0003800000 */
[----:B------:R-:W-:Y:S01]  /*0940*/  UCGABAR_WAIT ;  /* 0x0000000000007dc7 */ /* 0x000fe20008000000 */
[----:B------:R-:W-:Y:S01]  /*0950*/  CCTL.IVALL ;  /* 0x00000000ff00798f */ /* 0x000fe20002000000 */
[----:B------:R-:W-:Y:S05]  /*0960*/  BRA `(.L_x_6) ;  /* 0x0000000000047947 */ /* 0x000fea0003800000 */
.L_x_5:
[----:B------:R-:W-:Y:S06]  /*0970*/  BAR.SYNC.DEFER_BLOCKING 0x0 ;  /* 0x0000000000007b1d */ /* 0x000fec0000010000 */
.L_x_6:
[----:B------:R-:W-:Y:S05]  /*0980*/  @!P3 BRA `(.L_x_7) ;  /* 0x0000006c00b0b947 */ /* 0x000fea0003800000 */
[----:B------:R-:W-:-:S13]  /*0990*/  ISETP.GT.U32.AND P0, PT, R6, 0x1, PT ;  /* 0x000000010600780c */ /* 0x000fda0003f04070 */
[----:B------:R-:W-:Y:S05]  /*09a0*/  @P0 EXIT ;  /* 0x000000000000094d */ /* 0x000fea0003800000 */
[----:B------:R-:W-:Y:S01]  /*09b0*/  ULDC.64 UR4, c[0x0][0x650] ;  /* 0x0001940000047ab9 */ /* 0x000fe20000000a00 */
[----:B------:R-:W-:Y:S01]  /*09c0*/  PRMT R0, RZ, 0x7610, R0 ;  /* 0x00007610ff007816 */ /* 0x000fe20000000000 */
[----:B------:R-:W-:Y:S01]  /*09d0*/  IMAD.MOV.U32 R96, RZ, RZ, -0x1 ;  /* 0xffffffffff607424 */ /* 0x000fe200078e00ff */
[----:B------:R-:W-:Y:S01]  /*09e0*/  ISETP.GE.U32.AND P0, PT, R16, UR4, PT ;  /* 0x0000000410007c0c */ /* 0x000fe2000bf06070 */
[----:B------:R-:W-:Y:S02]  /*09f0*/  IMAD.MOV.U32 R92, RZ, RZ, -0x1 ;  /* 0xffffffffff5c7424 */ /* 0x000fe400078e00ff */
[----:B------:R-:W-:Y:S01]  /*0a00*/  IMAD.MOV.U32 R89, RZ, RZ, -0x1 ;  /* 0xffffffffff597424 */ /* 0x000fe200078e00ff */
[----:B------:R-:W-:-:S13]  /*0a10*/  ISETP.GE.U32.AND.EX P0, PT, R17, UR5, PT, P0 ;  /* 0x0000000511007c0c */ /* 0x000fda000bf06100 */
[----:B------:R-:W-:Y:S05]  /*0a20*/  @P0 BRA `(.L_x_8) ;  /* 0x0000000400280947 */ /* 0x000fea0003800000 */
[----:B------:R-:W0:Y:S01]  /*0a30*/  LDC.64 R24, c[0x0][0x628] ;  /* 0x00018a00ff187b82 */ /* 0x000e220000000a00 */
[----:B------:R-:W-:Y:S02]  /*0a40*/  IMAD.MOV.U32 R8, RZ, RZ, R16 ;  /* 0x000000ffff087224 */ /* 0x000fe400078e0010 */
[----:B------:R-:W-:-:S05]  /*0a50*/  IMAD.MOV.U32 R9, RZ, RZ, R17 ;  /* 0x000000ffff097224 */ /* 0x000fca00078e0011 */
[----:B------:R-:W1:Y:S08]  /*0a60*/  LDC R0, c[0x0][0x630] ;  /* 0x00018c00ff007b82 */ /* 0x000e700000000800 */
[----:B------:R-:W2:Y:S01]  /*0a70*/  LDC.64 R26, c[0x0][0x620] ;  /* 0x00018800ff1a7b82 */ /* 0x000ea20000000a00 */
[----:B0-----:R-:W-:-:S04]  /*0a80*/  ISETP.NE.U32.AND P0, PT, R24, RZ, PT ;  /* 0x000000ff1800720c */ /* 0x001fc80003f05070 */
[----:B------:R-:W-:-:S13]  /*0a90*/  ISETP.NE.AND.EX P0, PT, R25, RZ, PT, P0 ;  /* 0x000000ff1900720c */ /* 0x000fda0003f05300 */
[----:B-12---:R-:W-:Y:S05]  /*0aa0*/  @!P0 BRA `(.L_x_9) ;  /* 0x0000000000288947 */ /* 0x006fea0003800000 */
[----:B------:R-:W0:Y:S02]  /*0ab0*/  LDC R13, c[0x0][0x634] ;  /* 0x00018d00ff0d7b82 */ /* 0x000e240000000800 */
[----:B0-----:R-:W-:-:S05]  /*0ac0*/  IADD3 R13, P0, R16, R13, RZ ;  /* 0x0000000d100d7210 */ /* 0x001fca0007f1e0ff */
[----:B------:R-:W-:-:S04]  /*0ad0*/  IMAD.X R15, RZ, RZ, R17, P0 ;  /* 0x000000ffff0f7224 */ /* 0x000fc800000e0611 */
[----:B------:R-:W-:-:S04]  /*0ae0*/  IMAD.WIDE.U32 R8, R15, R24, RZ ;  /* 0x000000180f087225 */ /* 0x000fc800078e00ff */
[----:B------:R-:W-:-:S04]  /*0af0*/  IMAD.WIDE.U32 R10, P0, R13, R25, R8 ;  /* 0x000000190d0a7225 */ /* 0x000fc80007800008 */
[----:B------:R-:W-:-:S04]  /*0b00*/  IMAD.WIDE.U32 R8, R13, R24, RZ ;  /* 0x000000180d087225 */ /* 0x000fc800078e00ff */
[----:B------:R-:W-:Y:S01]  /*0b10*/  IMAD.X R13, RZ, RZ, RZ, P0 ;  /* 0x000000ffff0d7224 */ /* 0x000fe200000e06ff */
[----:B------:R-:W-:Y:S01]  /*0b20*/  IADD3 RZ, P0, R9, R10, RZ ;  /* 0x0000000a09ff7210 */ /* 0x000fe20007f1e0ff */
[----:B------:R-:W-:-:S04]  /*0b30*/  IMAD.MOV.U32 R12, RZ, RZ, R11 ;  /* 0x000000ffff0c7224 */ /* 0x000fc800078e000b */
[----:B------:R-:W-:-:S08]  /*0b40*/  IMAD.WIDE.U32.X R8, R15, R25, R12, P0 ;  /* 0x000000190f087225 */ /* 0x000fd000000e040c */
.L_x_9:
[----:B------:R-:W0:Y:S01]  /*0b50*/  LDC.64 R24, c[0x0][0x640] ;  /* 0x00019000ff187b82 */ /* 0x000e220000000a00 */
[-CC-:B------:R-:W-:Y:S01]  /*0b60*/  SHF.R.U64 R89, R8, R0.reuse, R9.reuse ;  /* 0x0000000008597219 */ /* 0x180fe20000001209 */
[----:B------:R-:W-:Y:S01]  /*0b70*/  IMAD R30, R7, R21, R4 ;  /* 0x00000015071e7224 */ /* 0x000fe200078e0204 */
[----:B------:R-:W-:Y:S01]  /*0b80*/  SHF.R.U32.HI R0, RZ, R0, R9 ;  /* 0x00000000ff007219 */ /* 0x000fe20000011609 */
[----:B------:R-:W-:Y:S01]  /*0b90*/  IMAD.MOV.U32 R21, RZ, RZ, 0x1 ;  /* 0x00000001ff157424 */ /* 0x000fe200078e00ff */
[----:B------:R-:W-:-:S03]  /*0ba0*/  IADD3 R5, P0, RZ, -R89, RZ ;  /* 0x80000059ff057210 */ /* 0x000fc60007f1e0ff */
[----:B------:R-:W1:Y:S02]  /*0bb0*/  LDC R6, c[0x0][0x618] ;  /* 0x00018600ff067b82 */ /* 0x000e640000000800 */
[----:B------:R-:W-:-:S04]  /*0bc0*/  IMAD.X R9, RZ, RZ, ~R0, P0 ;  /* 0x000000ffff097224 */ /* 0x000fc800000e0e00 */
[-C--:B------:R-:W-:Y:S02]  /*0bd0*/  IMAD R0, R9, R26.reuse, RZ ;  /* 0x0000001a09007224 */ /* 0x080fe400078e02ff */
[----:B------:R-:W2:Y:S01]  /*0be0*/  LDC R11, c[0x0][0x608] ;  /* 0x00018200ff0b7b82 */ /* 0x000ea20000000800 */
[----:B------:R-:W-:-:S04]  /*0bf0*/  IMAD.WIDE.U32 R8, R5, R26, R16 ;  /* 0x0000001a05087225 */ /* 0x000fc800078e0010 */
[----:B------:R-:W-:-:S03]  /*0c00*/  IMAD R5, R5, R27, R0 ;  /* 0x0000001b05057224 */ /* 0x000fc600078e0200 */
[----:B------:R-:W3:Y:S01]  /*0c10*/  LDC R12, c[0x0][0x658] ;  /* 0x00019600ff0c7b82 */ /* 0x000ee20000000800 */
[----:B0-----:R-:W-:Y:S01]  /*0c20*/  ISETP.NE.U32.AND P0, PT, R24, RZ, PT ;  /* 0x000000ff1800720c */ /* 0x001fe20003f05070 */
[----:B------:R-:W-:Y:S02]  /*0c30*/  IMAD.IADD R5, R9, 0x1, R5 ;  /* 0x0000000109057824 */ /* 0x000fe400078e0205 */
[----:B------:R-:W-:Y:S01]  /*0c40*/  IMAD.MOV.U32 R9, RZ, RZ, -0x1 ;  /* 0xffffffffff097424 */ /* 0x000fe200078e00ff */
[----:B------:R-:W-:-:S03]  /*0c50*/  ISETP.NE.AND.EX P0, PT, R25, RZ, PT, P0 ;  /* 0x000000ff1900720c */ /* 0x000fc60003f05300 */
[----:B------:R-:W0:Y:S01]  /*0c60*/  LDC R15, c[0x0][0x600] ;  /* 0x00018000ff0f7b82 */ /* 0x000e220000000800 */
[-CC-:B-1----:R-:W-:Y:S02]  /*0c70*/  SHF.R.U64 R13, R8, R6.reuse, R5.reuse ;  /* 0x00000006080d7219 */ /* 0x182fe40000001205 */
[----:B------:R-:W-:-:S05]  /*0c80*/  SHF.R.U32.HI R0, RZ, R6, R5 ;  /* 0x00000006ff007219 */ /* 0x000fca0000011605 */
[----:B------:R-:W1:Y:S01]  /*0c90*/  LDC R14, c[0x0][0x648] ;  /* 0x00019200ff0e7b82 */ /* 0x000e620000000800 */
[-CC-:B--2---:R-:W-:Y:S02]  /*0ca0*/  SHF.R.U64 R27, R13, R11.reuse, R0.reuse ;  /* 0x0000000b0d1b7219 */ /* 0x184fe40000001200 */
[----:B------:R-:W-:-:S05]  /*0cb0*/  SHF.R.U32.HI R5, RZ, R11, R0 ;  /* 0x0000000bff057219 */ /* 0x000fca0000011600 */
[----:B------:R-:W2:Y:S01]  /*0cc0*/  LDC R20, c[0x0][0x638] ;  /* 0x00018e00ff147b82 */ /* 0x000ea20000000800 */
[-CC-:B---3--:R-:W-:Y:S02]  /*0cd0*/  SHF.R.U64 R28, R27, R12.reuse, R5.reuse ;  /* 0x0000000c1b1c7219 */ /* 0x188fe40000001205 */
[-C--:B------:R-:W-:Y:S02]  /*0ce0*/  SHF.L.U32 R0, R9, R12.reuse, RZ ;  /* 0x0000000c09007219 */ /* 0x080fe400000006ff */
[----:B------:R-:W-:Y:S01]  /*0cf0*/  SHF.R.U32.HI R5, RZ, R12, R5 ;  /* 0x0000000cff057219 */ /* 0x000fe20000011605 */
[----:B------:R-:W-:Y:S01]  /*0d00*/  IMAD.MOV.U32 R4, RZ, RZ, R28 ;  /* 0x000000ffff047224 */ /* 0x000fe200078e001c */
[----:B------:R-:W-:Y:S01]  /*0d10*/  LOP3.LUT R10, RZ, R0, RZ, 0x33, !PT ;  /* 0x00000000ff0a7212 */ /* 0x000fe200078e33ff */
[----:B------:R-:W3:Y:S01]  /*0d20*/  LDC R26, c[0x0][0x610] ;  /* 0x00018400ff1a7b82 */ /* 0x000ee20000000800 */
[----:B------:R-:W-:Y:S05]  /*0d30*/  @!P0 BRA `(.L_x_10) ;  /* 0x0000000000288947 */ /* 0x000fea0003800000 */
[----:B------:R-:W4:Y:S02]  /*0d40*/  LDC R9, c[0x0][0x64c] ;  /* 0x00019300ff097b82 */ /* 0x000f240000000800 */
[----:B----4-:R-:W-:-:S05]  /*0d50*/  IADD3 R9, P0, R28, R9, RZ ;  /* 0x000000091c097210 */ /* 0x010fca0007f1e0ff */
        /* <DEDUP_REMOVED lines=8> */
.L_x_10:
[----:B-1----:R-:W-:Y:S01]  /*0de0*/  SHF.R.U64 R4, R4, R14, R5 ;  /* 0x0000000e04047219 */ /* 0x002fe20000001205 */
[----:B0-----:R-:W-:Y:S01]  /*0df0*/  VIADD R6, R15, 0xffffffff ;  /* 0xffffffff0f067836 */ /* 0x001fe20000000000 */
[----:B------:R-:W-:Y:S02]  /*0e00*/  SHF.L.U32 R0, R21, R12, RZ ;  /* 0x0000000c15007219 */ /* 0x000fe400000006ff */
[----:B------:R-:W-:Y:S01]  /*0e10*/  LOP3.LUT R5, R27, R10, RZ, 0xc0, !PT ;  /* 0x0000000a1b057212 */ /* 0x000fe200078ec0ff */
[----:B------:R-:W-:Y:S01]  /*0e20*/  IMAD.MOV R7, RZ, RZ, -R4 ;  /* 0x000000ffff077224 */ /* 0x000fe200078e0a04 */
[----:B------:R-:W-:Y:S02]  /*0e30*/  SEL R3, R3, R30, !P1 ;  /* 0x0000001e03037207 */ /* 0x000fe40004800000 */
[----:B------:R-:W-:Y:S01]  /*0e40*/  LOP3.LUT R6, R13, R6, RZ, 0xc0, !PT ;  /* 0x000000060d067212 */ /* 0x000fe200078ec0ff */
[----:B------:R-:W-:Y:S02]  /*0e50*/  IMAD R4, R0, R4, R5 ;  /* 0x0000000400047224 */ /* 0x000fe400078e0205 */
[----:B--2---:R-:W-:-:S02]  /*0e60*/  IMAD R0, R7, R20, R28 ;  /* 0x0000001407007224 */ /* 0x004fc400078e021c */
[----:B---3--:R-:W-:Y:S02]  /*0e70*/  IMAD R3, R4, R26, R3 ;  /* 0x0000001a04037224 */ /* 0x008fe400078e0203 */
[----:B------:R-:W-:Y:S02]  /*0e80*/  IMAD R96, R0, R15, R6 ;  /* 0x0000000f00607224 */ /* 0x000fe400078e0206 */
[----:B------:R-:W-:-:S03]  /*0e90*/  IMAD.MOV.U32 R4, RZ, RZ, 0x1 ;  /* 0x00000001ff047424 */ /* 0x000fc600078e00ff */
[----:B------:R-:W-:Y:S02]  /*0ea0*/  SEL R92, R96, R3, !P1 ;  /* 0x00000003605c7207 */ /* 0x000fe40004800000 */
[----:B------:R-:W-:Y:S02]  /*0eb0*/  PRMT R0, R4, 0x7610, R0 ;  /* 0x0000761004007816 */ /* 0x000fe40000000000 */
[----:B------:R-:W-:-:S07]  /*0ec0*/  SEL R96, R3, R96, !P1 ;  /* 0x0000006003607207 */ /* 0x000fce0004800000 */
.L_x_8:
[----:B------:R-:W-:-:S08]  /*0ed0*/  NOP ;  /* 0x0000000000007918 */ /* 0x000fd00000000000 */
[----:B------:R-:W0:Y:S02]  /*0ee0*/  USETMAXREG.TRY_ALLOC.CTAPOOL UP0, 0xe8 ;  /* 0x000000e8000079c8 */ /* 0x000e240008000600 */
[----:B0-----:R-:W-:-:S13]  /*0ef0*/  PLOP3.LUT P0, PT, PT, PT, UP0, 0x80, 0x0 ;  /* 0x000000000000781c */ /* 0x001fda0003f0f008 */
[----:B------:R-:W-:Y:S05]  /*0f00*/  @!P0 BRA `(.L_x_8) ;  /* 0xfffffffc00f08947 */ /* 0x000fea000383ffff */
[----:B------:R-:W-:Y:S01]  /*0f10*/  ULDC.64 UR4, c[0x0][0x598] ;  /* 0x0001660000047ab9 */ /* 0x000fe20000000a00 */
[----:B------:R-:W-:Y:S01]  /*0f20*/  ULDC.64 UR36, c[0x0][0x208] ;  /* 0x0000820000247ab9 */ /* 0x000fe20000000a00 */
[----:B------:R-:W-:-:S04]  /*0f30*/  ISETP.NE.U32.AND P0, PT, RZ, UR4, PT ;  /* 0x00000004ff007c0c */ /* 0x000fc8000bf05070 */
[----:B------:R-:W-:-:S13]  /*0f40*/  ISETP.NE.AND.EX P0, PT, RZ, UR5, PT, P0 ;  /* 0x00000005ff007c0c */ /* 0x000fda000bf05300 */
[----:B------:R-:W-:Y:S05]  /*0f50*/  @!P0 BRA `(.L_x_11) ;  /* 0x00000000001c8947 */ /* 0x000fea0003800000 */
[----:B------:R-:W0:Y:S02]  /*0f60*/  LDC.64 R4, c[0x0][0x598] ;  /* 0x00016600ff047b82 */ /* 0x000e240000000a00 */
[----:B0-----:R-:W2:Y:S02]  /*0f70*/  LDG.E.64 R4, desc[UR36][R4.64] ;  /* 0x0000002404047981 */ /* 0x001ea4000c1e1b00 */
[----:B--2---:R-:W-:-:S04]  /*0f80*/  ISETP.NE.U32.AND P0, PT, R4, RZ, PT ;  /* 0x000000ff0400720c */ /* 0x004fc80003f05070 */
[----:B------:R-:W-:-:S13]  /*0f90*/  ISETP.NE.AND.EX P0, PT, R5, RZ, PT, P0 ;  /* 0x000000ff0500720c */ /* 0x000fda0003f05300 */
[----:B------:R-:W-:Y:S05]  /*0fa0*/  @!P0 BRA `(.L_x_11) ;  /* 0x0000000000088947 */ /* 0x000fea0003800000 */
[----:B------:R0:W5:Y:S01]  /*0fb0*/  LD.E R88, desc[UR36][R4.64] ;  /* 0x0000002404587980 */ /* 0x000162000c101900 */
[----:B------:R-:W-:Y:S05]  /*0fc0*/  BRA `(.L_x_12) ;  /* 0x0000000000247947 */ /* 0x000fea0003800000 */
.L_x_11:
[----:B------:R-:W-:Y:S02]  /*0fd0*/  ULDC.64 UR4, c[0x0][0x588] ;  /* 0x0001620000047ab9 */ /* 0x000fe40000000a00 */
[----:B------:R-:W-:-:S04]  /*0fe0*/  ISETP.NE.U32.AND P0, PT, RZ, UR4, PT ;  /* 0x00000004ff007c0c */ /* 0x000fc8000bf05070 */
[----:B------:R-:W-:-:S13]  /*0ff0*/  ISETP.NE.AND.EX P0, PT, RZ, UR5, PT, P0 ;  /* 0x00000005ff007c0c */ /* 0x000fda000bf05300 */
[----:B------:R-:W-:Y:S05]  /*1000*/  @!P0 BRA `(.L_x_13) ;  /* 0x00000000000c8947 */ /* 0x000fea0003800000 */
[----:B------:R-:W0:Y:S02]  /*1010*/  LDC.64 R4, c[0x0][0x588] ;  /* 0x00016200ff047b82 */ /* 0x000e240000000a00 */
[----:B0-----:R1:W5:Y:S01]  /*1020*/  LDG.E R88, desc[UR36][R4.64] ;  /* 0x0000002404587981 */ /* 0x001362000c1e1900 */
[----:B------:R-:W-:Y:S05]  /*1030*/  BRA `(.L_x_12) ;  /* 0x0000000000087947 */ /* 0x000fea0003800000 */
.L_x_13:
[----:B------:R-:W-:Y:S02]  /*1040*/  ULDC UR4, c[0x0][0x580] ;  /* 0x0001600000047ab9 */ /* 0x000fe40000000800 */
[----:B------:R-:W-:-:S07]  /*1050*/  IMAD.U32 R88, RZ, RZ, UR4 ;  /* 0x00000004ff587e24 */ /* 0x000fce000f8e00ff */
.L_x_12:
[----:B------:R-:W-:Y:S02]  /*1060*/  ULDC.64 UR4, c[0x0][0x5a0] ;  /* 0x0001680000047ab9 */ /* 0x000fe40000000a00 */
[----:B------:R-:W-:-:S04]  /*1070*/  ISETP.NE.U32.AND P0, PT, RZ, UR4, PT ;  /* 0x00000004ff007c0c */ /* 0x000fc8000bf05070 */
[----:B------:R-:W-:-:S13]  /*1080*/  ISETP.NE.AND.EX P0, PT, RZ, UR5, PT, P0 ;  /* 0x00000005ff007c0c */ /* 0x000fda000bf05300 */
[----:B------:R-:W-:Y:S05]  /*1090*/  @!P0 BRA `(.L_x_14) ;  /* 0x00000000001c8947 */ /* 0x000fea0003800000 */
[----:B01----:R-:W0:Y:S02]  /*10a0*/  LDC.64 R4, c[0x0][0x5a0] ;  /* 0x00016800ff047b82 */ /* 0x003e240000000a00 */
[----:B0-----:R-:W2:Y:S02]  /*10b0*/  LDG.E.64 R4, desc[UR36][R4.64] ;  /* 0x0000002404047981 */ /* 0x001ea4000c1e1b00 */
[----:B--2---:R-:W-:-:S04]  /*10c0*/  ISETP.NE.U32.AND P0, PT, R4, RZ, PT ;  /* 0x000000ff0400720c */ /* 0x004fc80003f05070 */
[----:B------:R-:W-:-:S13]  /*10d0*/  ISETP.NE.AND.EX P0, PT, R5, RZ, PT, P0 ;  /* 0x000000ff0500720c */ /* 0x000fda0003f05300 */
[----:B------:R-:W-:Y:S05]  /*10e0*/  @!P0 BRA `(.L_x_14) ;  /* 0x0000000000088947 */ /* 0x000fea0003800000 */
[----:B------:R0:W5:Y:S01]  /*10f0*/  LD.E R90, desc[UR36][R4.64] ;  /* 0x00000024045a7980 */ /* 0x000162000c101900 */
[----:B------:R-:W-:Y:S05]  /*1100*/  BRA `(.L_x_15) ;  /* 0x0000000000247947 */ /* 0x000fea0003800000 */
.L_x_14:
[----:B------:R-:W-:Y:S02]  /*1110*/  ULDC.64 UR4, c[0x0][0x590] ;  /* 0x0001640000047ab9 */ /* 0x000fe40000000a00 */
[----:B------:R-:W-:-:S04]  /*1120*/  ISETP.NE.U32.AND P0, PT, RZ, UR4, PT ;  /* 0x00000004ff007c0c */ /* 0x000fc8000bf05070 */
[----:B------:R-:W-:-:S13]  /*1130*/  ISETP.NE.AND.EX P0, PT, RZ, UR5, PT, P0 ;  /* 0x00000005ff007c0c */ /* 0x000fda000bf05300 */
[----:B------:R-:W-:Y:S05]  /*1140*/  @!P0 BRA `(.L_x_16) ;  /* 0x00000000000c8947 */ /* 0x000fea0003800000 */
[----:B------:R-:W2:Y:S02]  /*1150*/  LDC.64 R90, c[0x0][0x590] ;  /* 0x00016400ff5a7b82 */ /* 0x000ea40000000a00 */
[----:B--2---:R2:W5:Y:S01]  /*1160*/  LDG.E R90, desc[UR36][R90.64] ;  /* 0x000000245a5a7981 */ /* 0x004562000c1e1900 */
[----:B------:R-:W-:Y:S05]  /*1170*/  BRA `(.L_x_15) ;  /* 0x0000000000087947 */ /* 0x000fea0003800000 */
.L_x_16:
[----:B------:R-:W-:Y:S02]  /*1180*/  ULDC UR4, c[0x0][0x584] ;  /* 0x0001610000047ab9 */ /* 0x000fe40000000800 */
[----:B------:R-:W-:-:S07]  /*1190*/  IMAD.U32 R90, RZ, RZ, UR4 ;  /* 0x00000004ff5a7e24 */ /* 0x000fce000f8e00ff */
.L_x_15:
[----:B------:R-:W-:-:S13]  /*11a0*/  LOP3.LUT P0, RZ, R0, 0xff, RZ, 0xc0, !PT ;  /* 0x000000ff00ff7812 */ /* 0x000fda000780c0ff */
[----:B------:R-:W-:Y:S05]  /*11b0*/  @!P0 EXIT ;  /* 0x000000000000894d */ /* 0x000fea0003800000 */
[----:B------:R-:W-:Y:S01]  /*11c0*/  ULDC UR4, c[0x0][0x28c] ;  /* 0x0000a30000047ab9 */ /* 0x000fe20000000800 */
[----:B------:R-:W-:Y:S01]  /*11d0*/  LOP3.LUT R106, R19, 0x1, RZ, 0xfc, !PT ;  /* 0x00000001136a7812 */ /* 0x000fe200078efcff */
[----:B------:R-:W-:Y:S01]  /*11e0*/  UIADD3 UR4, UR4, 0x3f, URZ ;  /* 0x0000003f04047890 */ /* 0x000fe2000fffe03f */
[----:B------:R-:W-:Y:S01]  /*11f0*/  UMOV UR38, URZ ;  /* 0x0000003f00267c82 */ /* 0x000fe20008000000 */
[----:B------:R-:W-:Y:S02]  /*1200*/  UMOV UR39, URZ ;  /* 0x0000003f00277c82 */ /* 0x000fe40008000000 */
[----:B------:R-:W-:-:S04]  /*1210*/  USHF.R.S32.HI UR5, URZ, 0x1f, UR4 ;  /* 0x0000001f3f057899 */ /* 0x000fc80008011404 */
[----:B------:R-:W-:-:S04]  /*1220*/  ULEA.HI UR5, UR5, UR4, URZ, 0x6 ;  /* 0x0000000405057291 */ /* 0x000fc8000f8f303f */
[----:B------:R-:W-:-:S12]  /*1230*/  USHF.R.S32.HI UR40, URZ, 0x6, UR5 ;  /* 0x000000063f287899 */ /* 0x000fd80008011405 */
.L_x_162:
[----:B------:R-:W-:Y:S01]  /*1240*/  LOP3.LUT R0, R18, 0x80, RZ, 0xc0, !PT ;  /* 0x0000008012007812 */ /* 0x000fe200078ec0ff */
[----:B---3--:R-:W3:Y:S01]  /*1250*/  S2UR UR7, SR_CgaCtaId ;  /* 0x00000000000779c3 */ /* 0x008ee20000008800 */
[----:B------:R-:W-:Y:S02]  /*1260*/  UMOV UR6, 0x400 ;  /* 0x0000040000067882 */ /* 0x000fe40000000000 */
[----:B------:R-:W-:-:S06]  /*1270*/  SHF.R.U32.HI R0, RZ, 0x7, R0 ;  /* 0x00000007ff007819 */ /* 0x000fcc0000011600 */
[----:B----4-:R-:W4:Y:S01]  /*1280*/  SHFL.IDX PT, R0, R0, RZ, 0x1f ;  /* 0x00001fff00007589 */ /* 0x010f2200000e0000 */
[----:B---3--:R-:W-:Y:S01]  /*1290*/  ULEA UR6, UR7, UR6, 0x18 ;  /* 0x0000000607067291 */ /* 0x008fe2000f8ec03f */
[----:B----4-:R-:W-:-:S13]  /*12a0*/  R2UR UR4, R0 ;  /* 0x00000000000472ca */ /* 0x010fda00000e0000 */
[----:B------:R-:W-:-:S04]  /*12b0*/  ULEA.HI UR5, UR4, UR4, URZ, 0x1 ;  /* 0x0000000404057291 */ /* 0x000fc8000f8f083f */
[----:B------:R-:W-:-:S04]  /*12c0*/  ULOP3.LUT UR5, UR5, 0x7fffe, URZ, 0xc0, !UPT ;  /* 0x0007fffe05057892 */ /* 0x000fc8000f8ec03f */
[----:B------:R-:W-:-:S03]  /*12d0*/  UIADD3 UR5, UR4, -UR5, URZ ;  /* 0x8000000504057290 */ /* 0x000fc6000fffe03f */
[----:B------:R-:W-:Y:S01]  /*12e0*/  ULDC UR4, c[0x0][0x28c] ;  /* 0x0000a30000047ab9 */ /* 0x000fe20000000800 */
[----:B------:R-:W-:Y:S01]  /*12f0*/  ULEA UR5, UR5, UR6, 0xd ;  /* 0x0000000605057291 */ /* 0x000fe2000f8e683f */
[----:B------:R-:W-:-:S03]  /*1300*/  ISETP.LT.AND P0, PT, RZ, UR4, PT ;  /* 0x00000004ff007c0c */ /* 0x000fc6000bf01270 */
[----:B------:R-:W-:-:S04]  /*1310*/  UIADD3 UR5, UR5, 0x100, URZ ;  /* 0x0000010005057890 */ /* 0x000fc8000fffe03f */
[----:B------:R-:W-:-:S04]  /*1320*/  USHF.R.U32.HI UR5, URZ, 0x4, UR5 ;  /* 0x000000043f057899 */ /* 0x000fc80008011605 */
[----:B------:R-:W-:Y:S02]  /*1330*/  ULOP3.LUT UR41, UR5, 0x3fff, URZ, 0xc0, !UPT ;  /* 0x00003fff05297892 */ /* 0x000fe4000f8ec03f */
[----:B01---5:R-:W-:Y:S10]  /*1340*/  @P0 BRA `(.L_x_17) ;  /* 0x0000000000400947 */ /* 0x023ff40003800000 */
[----:B------:R-:W-:Y:S01]  /*1350*/  MOV R0, 0x0 ;  /* 0x0000000000007802 */ /* 0x000fe20000000f00 */
[----:B------:R-:W-:Y:S01]  /*1360*/  ULDC.64 UR4, c[0x4][0x68] ;  /* 0x01001a0000047ab9 */ /* 0x000fe20000000a00 */
[----:B------:R-:W-:Y:S01]  /*1370*/  ULDC.64 UR6, c[0x4][0x8] ;  /* 0x0100020000067ab9 */ /* 0x000fe20000000a00 */
[----:B01----:R-:W-:Y:S01]  /*1380*/  IMAD.U32 R4, RZ, RZ, UR4 ;  /* 0x00000004ff047e24 */ /* 0x003fe2000f8e00ff */
[----:B------:R0:W1:Y:S01]  /*1390*/  LDC.64 R14, c[0x4][R0] ;  /* 0x01000000000e7b82 */ /* 0x0000620000000a00 */
[----:B------:R-:W-:Y:S01]  /*13a0*/  IMAD.U32 R5, RZ, RZ, UR5 ;  /* 0x00000005ff057e24 */ /* 0x000fe2000f8e00ff */
[----:B------:R-:W-:Y:S01]  /*13b0*/  ULDC.64 UR4, c[0x4][0x70] ;  /* 0x01001c0000047ab9 */ /* 0x000fe20000000a00 */
[----:B------:R-:W-:Y:S02]  /*13c0*/  IMAD.U32 R10, RZ, RZ, UR6 ;  /* 0x00000006ff0a7e24 */ /* 0x000fe4000f8e00ff */
[----:B------:R-:W-:Y:S02]  /*13d0*/  IMAD.U32 R6, RZ, RZ, UR4 ;  /* 0x00000004ff067e24 */ /* 0x000fe4000f8e00ff */
[----:B------:R-:W-:-:S02]  /*13e0*/  IMAD.U32 R7, RZ, RZ, UR5 ;  /* 0x00000005ff077e24 */ /* 0x000fc4000f8e00ff */
[----:B------:R-:W-:Y:S02]  /*13f0*/  IMAD.U32 R11, RZ, RZ, UR7 ;  /* 0x00000007ff0b7e24 */ /* 0x000fe4000f8e00ff */
[----:B------:R-:W-:Y:S02]  /*1400*/  IMAD.MOV.U32 R8, RZ, RZ, 0x1e1 ;  /* 0x000001e1ff087424 */ /* 0x000fe400078e00ff */
[----:B------:R-:W-:Y:S02]  /*1410*/  IMAD.MOV.U32 R12, RZ, RZ, 0x1 ;  /* 0x00000001ff0c7424 */ /* 0x000fe400078e00ff */
[----:B0-----:R-:W-:-:S07]  /*1420*/  IMAD.MOV.U32 R13, RZ, RZ, RZ ;  /* 0x000000ffff0d7224 */ /* 0x001fce00078e00ff */
[----:B------:R-:W-:-:S07]  /*1430*/  LEPC R20, `(.L_x_17) ;  /* 0x000000001014794e */ /* 0x000fce0000000000 */
[----:B-12--5:R-:W-:Y:S05]  /*1440*/  CALL.ABS.NOINC R14 ;  /* 0x000000000e007343 */ /* 0x026fea0003c00000 */
.L_x_17:
[----:B------:R-:W-:-:S13]  /*1450*/  ISETP.NE.AND P0, PT, R106, 0x3, PT ;  /* 0x000000036a00780c */ /* 0x000fda0003f05270 */
[----:B------:R-:W-:Y:S05]  /*1460*/  @!P0 BRA `(.L_x_18) ;  /* 0x0000000000048947 */ /* 0x000fea0003800000 */
[----:B------:R-:W-:Y:S01]  /*1470*/  BPT.TRAP 0x1 ;  /* 0x000000040000795c */ /* 0x000fe20000300000 */
.L_x_18:
[----:B------:R-:W3:Y:S01]  /*1480*/  S2UR UR5, SR_CgaCtaId ;  /* 0x00000000000579c3 */ /* 0x000ee20000008800 */
[----:B------:R-:W-:Y:S01]  /*1490*/  UMOV UR4, 0x400 ;  /* 0x0000040000047882 */ /* 0x000fe20000000000 */
[----:B------:R-:W-:Y:S02]  /*14a0*/  IMAD.U32 R0, RZ, RZ, UR38 ;  /* 0x00000026ff007e24 */ /* 0x000fe4000f8e00ff */
[----:B------:R-:W-:-:S03]  /*14b0*/  IMAD.U32 R3, RZ, RZ, UR39 ;  /* 0x00000027ff037e24 */ /* 0x000fc6000f8e00ff */
[----:B------:R-:W-:Y:S01]  /*14c0*/  SHF.L.U32 R0, R0, 0x1f, RZ ;  /* 0x0000001f00007819 */ /* 0x000fe200000006ff */
[----:B---3--:R-:W-:-:S06]  /*14d0*/  ULEA UR4, UR5, UR4, 0x18 ;  /* 0x0000000405047291 */ /* 0x008fcc000f8ec03f */
[----:B------:R-:W-:-:S04]  /*14e0*/  IMAD.U32 R6, RZ, RZ, UR4 ;  /* 0x00000004ff067e24 */ /* 0x000fc8000f8e00ff */
[----:B------:R-:W-:-:S04]  /*14f0*/  IMAD R3, R3, 0x8, R6 ;  /* 0x0000000803037824 */ /* 0x000fc800078e0206 */
[----:B------:R3:W4:Y:S01]  /*1500*/  SYNCS.PHASECHK.TRANS64.TRYWAIT P1, [R3+URZ], R0 ;  /* 0x00000000030075a7 */ /* 0x000722000802017f */
[----:B------:R-:W-:Y:S05]  /*1510*/  @!P0 BRA `(.L_x_19) ;  /* 0x0000000000048947 */ /* 0x000fea0003800000 */
[----:B------:R-:W-:Y:S01]  /*1520*/  BPT.TRAP 0x1 ;  /* 0x000000040000795c */ /* 0x000fe20000300000 */
.L_x_19:
[----:B----4-:R-:W-:Y:S05]  /*1530*/  @P1 BRA `(.L_x_20) ;  /* 0x0000000000081947 */ /* 0x010fea0003800000 */
[----:B------:R-:W4:Y:S02]  /*1540*/  SYNCS.PHASECHK.TRANS64.TRYWAIT P1, [R3+URZ], R0 ;  /* 0x00000000030075a7 */ /* 0x000f24000802017f */
[----:B----4-:R-:W-:Y:S05]  /*1550*/  @!P1 BRA `(.L_x_21) ;  /* 0x0000007800989947 */ /* 0x010fea0003800000 */
.L_x_20:
[----:B------:R-:W-:-:S04]  /*1560*/  UISETP.LT.AND UP0, UPT, UR40, 0x1, UPT ;  /* 0x000000012800788c */ /* 0x000fc8000bf01270 */
[----:B------:R-:W-:-:S06]  /*1570*/  USEL UR4, UR40, 0x1, UP0 ;  /* 0x0000000128047887 */ /* 0x000fcc0008000000 */
[----:B---34-:R-:W-:Y:S01]  /*1580*/  IMAD.U32 R0, RZ, RZ, UR4 ;  /* 0x00000004ff007e24 */ /* 0x018fe2000f8e00ff */
[----:B------:R-:W-:Y:S05]  /*1590*/  WARPSYNC.ALL ;  /* 0x0000000000007948 */ /* 0x000fea0003800000 */
[----:B------:R-:W-:-:S04]  /*15a0*/  IADD3 R0, -R0, UR40, RZ ;  /* 0x0000002800007c10 */ /* 0x000fc8000fffe1ff */
[----:B------:R-:W-:Y:S02]  /*15b0*/  ISETP.GE.AND P1, PT, R0, 0x1, PT ;  /* 0x000000010000780c */ /* 0x000fe40003f26270 */
[----:B------:R-:W-:Y:S01]  /*15c0*/  R2UR UR4, R6 ;  /* 0x00000000060472ca */ /* 0x000fe200000e0000 */
[----:B------:R-:W-:Y:S01]  /*15d0*/  WARPGROUP.ARRIVE ;  /* 0x00000000000079c5 */ /* 0x000fe20000000000 */
[----:B------:R-:W-:Y:S01]  /*15e0*/  UMOV UR9, 0x40000040 ;  /* 0x4000004000097882 */ /* 0x000fe20000000000 */
[----:B------:R-:W-:-:S10]  /*15f0*/  UMOV UR11, 0x40000040 ;  /* 0x40000040000b7882 */ /* 0x000fd40000000000 */
[----:B------:R-:W-:-:S04]  /*1600*/  UIADD3 UR4, UR4, 0x28100, URZ ;  /* 0x0002810004047890 */ /* 0x000fc8000fffe03f */
[----:B------:R-:W-:-:S04]  /*1610*/  USHF.R.U32.HI UR4, URZ, 0x4, UR4 ;  /* 0x000000043f047899 */ /* 0x000fc80008011604 */
[----:B------:R-:W-:Y:S02]  /*1620*/  ULOP3.LUT UR5, UR4, 0x3fff, URZ, 0xc0, !UPT ;  /* 0x00003fff04057892 */ /* 0x000fe4000f8ec03f */
[----:B------:R-:W-:Y:S02]  /*1630*/  ULOP3.LUT UR4, UR41, 0x10000, URZ, 0xfc, !UPT ;  /* 0x0001000029047892 */ /* 0x000fe4000f8efc3f */
[----:B------:R-:W-:Y:S02]  /*1640*/  ULOP3.LUT UR5, UR5, 0x10000, URZ, 0xfc, !UPT ;  /* 0x0001000005057892 */ /* 0x000fe4000f8efc3f */
[----:B------:R-:W-:Y:S02]  /*1650*/  ULEA UR7, UR39, UR4, 0xb ;  /* 0x0000000427077291 */ /* 0x000fe4000f8e583f */
[----:B------:R-:W-:Y:S02]  /*1660*/  ULEA UR6, UR39, UR5, 0x9 ;  /* 0x0000000527067291 */ /* 0x000fe4000f8e483f */
[----:B------:R-:W-:-:S03]  /*1670*/  UIADD3 UR12, UR7, 0x400, URZ ;  /* 0x00000400070c7890 */ /* 0x000fc6000fffe03f */
[----:B------:R-:W-:Y:S02]  /*1680*/  UMOV UR8, UR7 ;  /* 0x0000000700087c82 */ /* 0x000fe40008000000 */
[----:B------:R-:W-:Y:S02]  /*1690*/  UMOV UR10, UR6 ;  /* 0x00000006000a7c82 */ /* 0x000fe40008000000 */
[----:B------:R-:W-:Y:S01]  /*16a0*/  HGMMA.64x64x16.F32 R56, gdesc[UR8], RZ, !UPT, gsb0 ;  /* 0x00e00000083879f0 */ /* 0x000fe2000c0008ff */
[----:B------:R-:W-:Y:S01]  /*16b0*/  UMOV UR8, UR12 ;  /* 0x0000000c00087c82 */ /* 0x000fe20008000000 */
[----:B------:R-:W-:Y:S01]  /*16c0*/  UMOV UR9, 0x40000040 ;  /* 0x4000004000097882 */ /* 0x000fe20000000000 */
[----:B------:R-:W-:Y:S01]  /*16d0*/  UIADD3 UR12, UR7, 0x402, URZ ;  /* 0x00000402070c7890 */ /* 0x000fe2000fffe03f */
[----:B------:R-:W-:Y:S02]  /*16e0*/  WARPGROUP.DEPBAR.LE gsb0, 0x0 ;  /* 0x00008000000079c5 */ /* 0x000fe40000010000 */
[----:B------:R-:W-:-:S06]  /*16f0*/  WARPGROUP.ARRIVE ;  /* 0x00000000000079c5 */ /* 0x000fcc0000000000 */
[----:B------:R-:W-:Y:S01]  /*1700*/  HGMMA.64x64x16.F32 R24, gdesc[UR8], RZ, !UPT, gsb0 ;  /* 0x00e00000081879f0 */ /* 0x000fe2000c0008ff */
[----:B------:R-:W-:Y:S02]  /*1710*/  UIADD3 UR8, UR7, 0x2, URZ ;  /* 0x0000000207087890 */ /* 0x000fe4000fffe03f */
[----:B------:R-:W-:Y:S01]  /*1720*/  UIADD3 UR10, UR6, 0x2, URZ ;  /* 0x00000002060a7890 */ /* 0x000fe2000fffe03f */
[----:B------:R-:W-:Y:S01]  /*1730*/  UMOV UR9, 0x40000040 ;  /* 0x4000004000097882 */ /* 0x000fe20000000000 */
[----:B------:R-:W-:Y:S01]  /*1740*/  UMOV UR11, 0x40000040 ;  /* 0x40000040000b7882 */ /* 0x000fe20000000000 */
[----:B------:R-:W-:Y:S02]  /*1750*/  WARPGROUP.DEPBAR.LE gsb0, 0x0 ;  /* 0x00008000000079c5 */ /* 0x000fe40000010000 */
[----:B------:R-:W-:-:S06]  /*1760*/  WARPGROUP.ARRIVE ;  /* 0x00000000000079c5 */ /* 0x000fcc0000000000 */
[----:B------:R-:W-:Y:S01]  /*1770*/  HGMMA.64x64x16.F32 R56, gdesc[UR8], R56, gsb0 ;  /* 0x00e00000083879f0 */ /* 0x000fe20008000838 */
[----:B------:R-:W-:Y:S01]  /*1780*/  UMOV UR8, UR12 ;  /* 0x0000000c00087c82 */ /* 0x000fe20008000000 */
[----:B------:R-:W-:Y:S01]  /*1790*/  UMOV UR9, 0x40000040 ;  /* 0x4000004000097882 */ /* 0x000fe20000000000 */
[----:B------:R-:W-:Y:S01]  /*17a0*/  UIADD3 UR12, UR7, 0x404, URZ ;  /* 0x00000404070c7890 */ /* 0x000fe2000fffe03f */
[----:B------:R-:W-:Y:S02]  /*17b0*/  WARPGROUP.DEPBAR.LE gsb0, 0x0 ;  /* 0x00008000000079c5 */ /* 0x000fe40000010000 */
[----:B------:R-:W-:-:S06]  /*17c0*/  WARPGROUP.ARRIVE ;  /* 0x00000000000079c5 */ /* 0x000fcc0000000000 */
[----:B------:R-:W-:Y:S01]  /*17d0*/  HGMMA.64x64x16.F32 R24, gdesc[UR8], R24, gsb0 ;  /* 0x00e00000081879f0 */ /* 0x000fe20008000818 */
        /* <DEDUP_REMOVED lines=9> */
[----:B------:R-:W-:Y:S02]  /*1870*/  WARPGROUP.DEPBAR.LE gsb0, 0x0 ;  /* 0x00008000000079c5 */ /* 0x000fe40000010000 */
[----:B------:R-:W-:-:S06]  /*1880*/  WARPGROUP.ARRIVE ;  /* 0x00000000000079c5 */ /* 0x000fcc0000000000 */
[----:B------:R-:W-:Y:S01]  /*1890*/  HGMMA.64x64x16.F32 R24, gdesc[UR8], R24, gsb0 ;  /* 0x00e00000081879f0 */ /* 0x000fe20008000818 */
[----:B------:R-:W-:Y:S02]  /*18a0*/  UIADD3 UR8, UR7, 0x6, URZ ;  /* 0x0000000607087890 */ /* 0x000fe4000fffe03f */
[----:B------:R-:W-:Y:S01]  /*18b0*/  UIADD3 UR10, UR6, 0x6, URZ ;  /* 0x00000006060a7890 */ /* 0x000fe2000fffe03f */
[----:B------:R-:W-:Y:S01]  /*18c0*/  UMOV UR9, 0x40000040 ;  /* 0x4000004000097882 */ /* 0x000fe20000000000 */
[----:B------:R-:W-:Y:S01]  /*18d0*/  UMOV UR11, 0x40000040 ;  /* 0x40000040000b7882 */ /* 0x000fe20000000000 */
[----:B------:R-:W-:Y:S01]  /*18e0*/  UIADD3 UR7, UR7, 0x406, URZ ;  /* 0x0000040607077890 */ /* 0x000fe2000fffe03f */
[----:B------:R-:W-:Y:S02]  /*18f0*/  WARPGROUP.DEPBAR.LE gsb0, 0x0 ;  /* 0x00008000000079c5 */ /* 0x000fe40000010000 */
[----:B------:R-:W-:-:S06]  /*1900*/  WARPGROUP.ARRIVE ;  /* 0x00000000000079c5 */ /* 0x000fcc0000000000 */
[----:B------:R-:W-:Y:S01]  /*1910*/  HGMMA.64x64x16.F32 R56, gdesc[UR8], R56, gsb0 ;  /* 0x00e00000083879f0 */ /* 0x000fe20008000838 */
[----:B------:R-:W-:Y:S01]  /*1920*/  UMOV UR8, UR7 ;  /* 0x0000000700087c82 */ /* 0x000fe20008000000 */
[----:B------:R-:W-:Y:S01]  /*1930*/  UMOV UR9, 0x40000040 ;  /* 0x4000004000097882 */ /* 0x000fe20000000000 */
[----:B------:R-:W-:Y:S02]  /*1940*/  WARPGROUP.DEPBAR.LE gsb0, 0x0 ;  /* 0x00008000000079c5 */ /* 0x000fe40000010000 */
[----:B------:R-:W-:-:S06]  /*1950*/  WARPGROUP.ARRIVE ;  /* 0x00000000000079c5 */ /* 0x000fcc0000000000 */
[----:B------:R-:W-:Y:S03]  /*1960*/  HGMMA.64x64x16.F32 R24, gdesc[UR8], R24, gsb0 ;  /* 0x00e00000081879f0 */ /* 0x000fe60008000818 */
[----:B------:R-:W-:Y:S02]  /*1970*/  WARPGROUP.DEPBAR.LE gsb0, 0x0 ;  /* 0x00008000000079c5 */ /* 0x000fe40000010000 */
[----:B------:R-:W-:Y:S05]  /*1980*/  @!P1 BRA `(.L_x_22) ;  /* 0x0000000400849947 */ /* 0x000fea0003800000 */
[----:B------:R-:W-:Y:S02]  /*1990*/  UIADD3 UR6, UR39, 0x1, URZ ;  /* 0x0000000127067890 */ /* 0x000fe4000fffe03f */
[----:B------:R-:W-:Y:S02]  /*19a0*/  IMAD.U32 R3, RZ, RZ, UR39 ;  /* 0x00000027ff037e24 */ /* 0x000fe4000f8e00ff */
[----:B------:R-:W-:-:S04]  /*19b0*/  UISETP.NE.AND UP0, UPT, UR6, 0x5, UPT ;  /* 0x000000050600788c */ /* 0x000fc8000bf05270 */
[----:B------:R-:W-:Y:S02]  /*19c0*/  USEL UR7, URZ, 0x1, UP0 ;  /* 0x000000013f077887 */ /* 0x000fe40008000000 */
[----:B------:R-:W-:Y:S02]  /*19d0*/  USEL UR6, UR6, URZ, UP0 ;  /* 0x0000003f06067287 */ /* 0x000fe40008000000 */
[----:B------:R-:W-:-:S06]  /*19e0*/  ULOP3.LUT UR7, UR38, UR7, URZ, 0x3c, !UPT ;  /* 0x0000000726077292 */ /* 0x000fcc000f8e3c3f */
[----:B------:R-:W-:-:S07]  /*19f0*/  IMAD.U32 R7, RZ, RZ, UR7 ;  /* 0x00000007ff077e24 */ /* 0x000fce000f8e00ff */
.L_x_29:
[----:B------:R-:W-:Y:S05]  /*1a00*/  @!P0 BRA `(.L_x_23) ;  /* 0x0000000000048947 */ /* 0x000fea0003800000 */
[----:B------:R-:W-:Y:S01]  /*1a10*/  BPT.TRAP 0x1 ;  /* 0x000000040000795c */ /* 0x000fe20000300000 */
.L_x_23:
[----:B------:R-:W3:Y:S01]  /*1a20*/  S2UR UR8, SR_CgaCtaId ;  /* 0x00000000000879c3 */ /* 0x000ee20000008800 */
[----:B------:R-:W-:Y:S01]  /*1a30*/  UMOV UR7, 0x400 ;  /* 0x0000040000077882 */ /* 0x000fe20000000000 */
[----:B01----:R-:W-:Y:S01]  /*1a40*/  IMAD.U32 R5, RZ, RZ, UR6 ;  /* 0x00000006ff057e24 */ /* 0x003fe2000f8e00ff */
[----:B------:R-:W-:Y:S01]  /*1a50*/  SHF.L.U32 R4, R7, 0x1f, RZ ;  /* 0x0000001f07047819 */ /* 0x000fe200000006ff */
[----:B---3--:R-:W-:-:S06]  /*1a60*/  ULEA UR7, UR8, UR7, 0x18 ;  /* 0x0000000708077291 */ /* 0x008fcc000f8ec03f */
[----:B------:R-:W-:-:S04]  /*1a70*/  IMAD.U32 R6, RZ, RZ, UR7 ;  /* 0x00000007ff067e24 */ /* 0x000fc8000f8e00ff */
[----:B------:R-:W-:-:S04]  /*1a80*/  IMAD R5, R5, 0x8, R6 ;  /* 0x0000000805057824 */ /* 0x000fc800078e0206 */
[----:B------:R0:W1:Y:S01]  /*1a90*/  SYNCS.PHASECHK.TRANS64.TRYWAIT P1, [R5+URZ], R4 ;  /* 0x00000004050075a7 */ /* 0x000062000802017f */
[----:B------:R-:W-:Y:S05]  /*1aa0*/  @!P0 BRA `(.L_x_24) ;  /* 0x0000000000048947 */ /* 0x000fea0003800000 */
[----:B------:R-:W-:Y:S01]  /*1ab0*/  BPT.TRAP 0x1 ;  /* 0x000000040000795c */ /* 0x000fe20000300000 */
.L_x_24:
[----:B-1----:R-:W-:Y:S05]  /*1ac0*/  @P1 BRA `(.L_x_25) ;  /* 0x0000000000081947 */ /* 0x002fea0003800000 */
[----:B------:R-:W1:Y:S02]  /*1ad0*/  SYNCS.PHASECHK.TRANS64.TRYWAIT P1, [R5+URZ], R4 ;  /* 0x00000004050075a7 */ /* 0x000e64000802017f */
[----:B-1----:R-:W-:Y:S05]  /*1ae0*/  @!P1 BRA `(.L_x_26) ;  /* 0x0000007400489947 */ /* 0x002fea0003800000 */
.L_x_25:
[----:B------:R-:W-:Y:S01]  /*1af0*/  ULEA UR7, UR6, UR5, 0x9 ;  /* 0x0000000506077291 */ /* 0x000fe2000f8e483f */
[----:B------:R-:W-:Y:S01]  /*1b00*/  WARPGROUP.ARRIVE ;  /* 0x00000000000079c5 */ /* 0x000fe20000000000 */
[----:B------:R-:W-:Y:S01]  /*1b10*/  ULEA UR12, UR6, UR4, 0xb ;  /* 0x00000004060c7291 */ /* 0x000fe2000f8e583f */
[----:B------:R-:W-:Y:S01]  /*1b20*/  UMOV UR11, 0x40000040 ;  /* 0x40000040000b7882 */ /* 0x000fe20000000000 */
[----:B------:R-:W-:Y:S02]  /*1b30*/  UMOV UR9, 0x40000040 ;  /* 0x4000004000097882 */ /* 0x000fe40000000000 */
[----:B------:R-:W-:Y:S01]  /*1b40*/  UIADD3 UR13, UR12, 0x400, URZ ;  /* 0x000004000c0d7890 */ /* 0x000fe2000fffe03f */
[----:B------:R-:W-:Y:S02]  /*1b50*/  UMOV UR10, UR7 ;  /* 0x00000007000a7c82 */ /* 0x000fe40008000000 */
[----:B------:R-:W-:Y:S02]  /*1b60*/  UMOV UR8, UR12 ;  /* 0x0000000c00087c82 */ /* 0x000fe40008000000 */
[----:B------:R-:W-:Y:S01]  /*1b70*/  HGMMA.64x64x16.F32 R56, gdesc[UR8], R56, gsb0 ;  /* 0x00e00000083879f0 */ /* 0x000fe20008000838 */
[----:B------:R-:W-:Y:S01]  /*1b80*/  UMOV UR9, 0x40000040 ;  /* 0x4000004000097882 */ /* 0x000fe20000000000 */
[----:B------:R-:W-:Y:S01]  /*1b90*/  UMOV UR8, UR13 ;  /* 0x0000000d00087c82 */ /* 0x000fe20008000000 */
[----:B------:R-:W-:Y:S01]  /*1ba0*/  UIADD3 UR13, UR12, 0x402, URZ ;  /* 0x000004020c0d7890 */ /* 0x000fe2000fffe03f */
[----:B------:R-:W-:-:S02]  /*1bb0*/  WARPGROUP.DEPBAR.LE gsb0, 0x0 ;  /* 0x00008000000079c5 */ /* 0x000fc40000010000 */
        /* <DEDUP_REMOVED lines=42> */
[----:B------:R-:W-:Y:S01]  /*1e60*/  BPT.TRAP 0x1 ;  /* 0x000000040000795c */ /* 0x000fe20000300000 */
.L_x_27:
[----:B------:R-:W-:-:S13]  /*1e70*/  ISETP.NE.AND P1, PT, R23, RZ, PT ;  /* 0x000000ff1700720c */ /* 0x000fda0003f25270 */
[----:B01----:R-:W-:-:S04]  /*1e80*/  @P1 IMAD R4, R3, 0x8, R6 ;  /* 0x0000000803041824 */ /* 0x003fc800078e0206 */
[----:B------:R-:W-:-:S05]  /*1e90*/  @P1 VIADD R5, R4, 0x28 ;  /* 0x0000002804051836 */ /* 0x000fca0000000000 */
[----:B------:R-:W-:-:S04]  /*1ea0*/  @P1 PRMT R5, R22, 0x654, R5 ;  /* 0x0000065416051816 */ /* 0x000fc80000000005 */
[----:B------:R0:W-:Y:S01]  /*1eb0*/  @P1 SYNCS.ARRIVE.TRANS64.RED.A1T0 RZ, [R5+URZ], RZ ;  /* 0x000000ff05ff19a7 */ /* 0x0001e2000810043f */
[----:B------:R-:W-:-:S13]  /*1ec0*/  ISETP.GT.U32.AND P1, PT, R19, 0x1, PT ;  /* 0x000000011300780c */ /* 0x000fda0003f24070 */
[----:B0-----:R-:W-:Y:S05]  /*1ed0*/  @P1 BRA `(.L_x_28) ;  /* 0x0000000000041947 */ /* 0x001fea0003800000 */
[----:B------:R-:W-:Y:S01]  /*1ee0*/  BPT.TRAP 0x1 ;  /* 0x000000040000795c */ /* 0x000fe20000300000 */
.L_x_28:
[----:B------:R-:W-:Y:S01]  /*1ef0*/  UIADD3 UR6, UR6, 0x1, URZ ;  /* 0x0000000106067890 */ /* 0x000fe2000fffe03f */
[C---:B------:R-:W-:Y:S01]  /*1f00*/  ISETP.GT.AND P2, PT, R0.reuse, 0x1, PT ;  /* 0x000000010000780c */ /* 0x040fe20003f44270 */
[----:B------:R-:W-:Y:S02]  /*1f10*/  VIADD R3, R3, 0x1 ;  /* 0x0000000103037836 */ /* 0x000fe40000000000 */
[----:B------:R-:W-:Y:S01]  /*1f20*/  UISETP.NE.AND UP0, UPT, UR6, 0x5, UPT ;  /* 0x000000050600788c */ /* 0x000fe2000bf05270 */
[----:B------:R-:W-:Y:S02]  /*1f30*/  VIADD R0, R0, 0xffffffff ;  /* 0xffffffff00007836 */ /* 0x000fe40000000000 */
[C---:B------:R-:W-:Y:S01]  /*1f40*/  ISETP.NE.AND P1, PT, R3.reuse, 0x5, PT ;  /* 0x000000050300780c */ /* 0x040fe20003f25270 */
[----:B------:R-:W-:Y:S02]  /*1f50*/  USEL UR7, URZ, 0x1, UP0 ;  /* 0x000000013f077887 */ /* 0x000fe40008000000 */
[----:B------:R-:W-:Y:S01]  /*1f60*/  USEL UR6, UR6, URZ, UP0 ;  /* 0x0000003f06067287 */ /* 0x000fe20008000000 */
[----:B------:R-:W-:-:S03]  /*1f70*/  SEL R3, R3, RZ, P1 ;  /* 0x000000ff03037207 */ /* 0x000fc60000800000 */
[----:B------:R-:W-:Y:S01]  /*1f80*/  LOP3.LUT R7, R7, UR7, RZ, 0x3c, !PT ;  /* 0x0000000707077c12 */ /* 0x000fe2000f8e3cff */
[----:B------:R-:W-:Y:S07]  /*1f90*/  @P2 BRA `(.L_x_29) ;  /* 0xfffffff800982947 */ /* 0x000fee000383ffff */
.L_x_22:
[----:B------:R-:W3:Y:S02]  /*1fa0*/  LDC R0, c[0x0][0x28c] ;  /* 0x0000a300ff007b82 */ /* 0x000ee40000000800 */
[----:B---3--:R-:W-:-:S13]  /*1fb0*/  ISETP.GE.AND P1, PT, R0, 0x1, PT ;  /* 0x000000010000780c */ /* 0x008fda0003f26270 */
[----:B------:R-:W-:Y:S05]  /*1fc0*/  @!P1 BRA `(.L_x_30) ;  /* 0x0000000000509947 */ /* 0x000fea0003800000 */
[----:B------:R-:W-:Y:S05]  /*1fd0*/  @!P0 BRA `(.L_x_31) ;  /* 0x0000000000048947 */ /* 0x000fea0003800000 */
[----:B------:R-:W-:Y:S01]  /*1fe0*/  BPT.TRAP 0x1 ;  /* 0x000000040000795c */ /* 0x000fe20000300000 */
.L_x_31:
[----:B------:R-:W-:Y:S01]  /*1ff0*/  ISETP.NE.AND P0, PT, R23, RZ, PT ;  /* 0x000000ff1700720c */ /* 0x000fe20003f05270 */
[----:B------:R-:W-:Y:S01]  /*2000*/  BSSY B0, `(.L_x_32) ;  /* 0x000000e000007945 */ /* 0x000fe20003800000 */
[----:B------:R-:W-:-:S11]  /*2010*/  ISETP.GT.U32.AND P1, PT, R19, 0x1, PT ;  /* 0x000000011300780c */ /* 0x000fd60003f24070 */
[----:B------:R-:W-:Y:S05]  /*2020*/  @!P0 BRA `(.L_x_33) ;  /* 0x00000000002c8947 */ /* 0x000fea0003800000 */
[----:B------:R-:W-:-:S04]  /*2030*/  UISETP.LT.AND UP0, UPT, UR40, 0x1, UPT ;  /* 0x000000012800788c */ /* 0x000fc8000bf01270 */
[----:B------:R-:W-:-:S04]  /*2040*/  USEL UR6, UR40, 0x1, UP0 ;  /* 0x0000000128067887 */ /* 0x000fc80008000000 */
[----:B------:R-:W-:-:S04]  /*2050*/  UIADD3 UR6, UR39, UR40, -UR6 ;  /* 0x0000002827067290 */ /* 0x000fc8000fffe806 */
[----:B------:R-:W-:-:S04]  /*2060*/  UIMAD.WIDE.U32 UR4, UR6, -0x33333333, URZ ;  /* 0xcccccccd060478a5 */ /* 0x000fc8000f8e003f */
[----:B------:R-:W-:-:S04]  /*2070*/  USHF.R.U32.HI UR4, URZ, 0x2, UR5 ;  /* 0x000000023f047899 */ /* 0x000fc80008011605 */
[----:B------:R-:W-:-:S06]  /*2080*/  UIMAD UR6, UR4, -0x5, UR6 ;  /* 0xfffffffb040678a4 */ /* 0x000fcc000f8e0206 */
[----:B------:R-:W-:-:S04]  /*2090*/  IMAD.U32 R3, RZ, RZ, UR6 ;  /* 0x00000006ff037e24 */ /* 0x000fc8000f8e00ff */
[----:B------:R-:W-:-:S04]  /*20a0*/  IMAD R0, R3, 0x8, R6 ;  /* 0x0000000803007824 */ /* 0x000fc800078e0206 */
[----:B------:R-:W-:-:S05]  /*20b0*/  VIADD R3, R0, 0x28 ;  /* 0x0000002800037836 */ /* 0x000fca0000000000 */
[----:B------:R-:W-:-:S04]  /*20c0*/  PRMT R3, R22, 0x654, R3 ;  /* 0x0000065416037816 */ /* 0x000fc80000000003 */
[----:B------:R3:W-:Y:S03]  /*20d0*/  SYNCS.ARRIVE.TRANS64.RED.A1T0 RZ, [R3+URZ], RZ ;  /* 0x000000ff03ff79a7 */ /* 0x0007e6000810043f */
.L_x_33:
[----:B------:R-:W-:Y:S05]  /*20e0*/  BSYNC B0 ;  /* 0x0000000000007941 */ /* 0x000fea0003800000 */
.L_x_32:
[----:B------:R-:W-:Y:S05]  /*20f0*/  @P1 BRA `(.L_x_30) ;  /* 0x0000000000041947 */ /* 0x000fea0003800000 */
[----:B------:R-:W-:Y:S01]  /*2100*/  BPT.TRAP 0x1 ;  /* 0x000000040000795c */ /* 0x000fe20000300000 */
.L_x_30:
[----:B------:R-:W4:Y:S01]  /*2110*/  LDC R6, c[0x0][0x288] ;  /* 0x0000a200ff067b82 */ /* 0x000f220000000800 */
[--C-:B------:R-:W-:Y:S01]  /*2120*/  SHF.R.U32.HI R0, RZ, 0x2, R18.reuse ;  /* 0x00000002ff007819 */ /* 0x100fe20000011612 */
[----:B------:R-:W-:Y:S01]  /*2130*/  IMAD.SHL.U32 R11, R92, 0x40, RZ ;  /* 0x000000405c0b7824 */ /* 0x000fe200078e00ff */
[----:B01----:R-:W-:Y:S01]  /*2140*/  SHF.R.U32.HI R5, RZ, 0x7, R18 ;  /* 0x00000007ff057819 */ /* 0x003fe20000011612 */
[----:B------:R-:W-:Y:S01]  /*2150*/  UIADD3 UR39, UR40, UR39, URZ ;  /* 0x0000002728277290 */ /* 0x000fe2000fffe03f */
[----:B---3--:R-:W-:Y:S01]  /*2160*/  LOP3.LUT R3, R0, 0x7, RZ, 0xc0, !PT ;  /* 0x0000000700037812 */ /* 0x008fe200078ec0ff */
[----:B------:R-:W-:Y:S01]  /*2170*/  ULDC UR7, c[0x0][0x284] ;  /* 0x0000a10000077ab9 */ /* 0x000fe20000000800 */
[----:B------:R-:W-:Y:S01]  /*2180*/  LOP3.LUT R0, R5, 0x1, RZ, 0xc0, !PT ;  /* 0x0000000105007812 */ /* 0x000fe200078ec0ff */
[----:B------:R-:W-:Y:S01]  /*2190*/  UISETP.GT.U32.AND UP0, UPT, UR39, 0x4, UPT ;  /* 0x000000042700788c */ /* 0x000fe2000bf04070 */
[C---:B------:R-:W-:Y:S01]  /*21a0*/  LOP3.LUT R5, R18.reuse, 0x3, RZ, 0xc0, !PT ;  /* 0x0000000312057812 */ /* 0x040fe200078ec0ff */
[----:B------:R-:W-:Y:S01]  /*21b0*/  UISETP.GE.U32.AND UP1, UPT, UR40, 0x5, UPT ;  /* 0x000000052800788c */ /* 0x000fe2000bf26070 */
[----:B------:R-:W-:Y:S01]  /*21c0*/  LOP3.LUT R4, R18, 0x60, RZ, 0xc0, !PT ;  /* 0x0000006012047812 */ /* 0x000fe200078ec0ff */
[----:B------:R-:W-:Y:S01]  /*21d0*/  IMAD.SHL.U32 R8, R0, 0x40, RZ ;  /* 0x0000004000087824 */ /* 0x000fe200078e00ff */
[----:B------:R-:W-:Y:S01]  /*21e0*/  UISETP.LT.U32.AND UP0, UPT, UR40, 0x5, UP0 ;  /* 0x000000052800788c */ /* 0x000fe20008701070 */
[----:B------:R-:W-:Y:S01]  /*21f0*/  SHF.R.S32.HI R21, RZ, 0x1f, R89 ;  /* 0x0000001fff157819 */ /* 0x000fe20000011459 */
[----:B------:R-:W-:Y:S01]  /*2200*/  ULDC.64 UR8, c[0x0][0x5d0] ;  /* 0x0001740000087ab9 */ /* 0x000fe20000000a00 */
[----:B------:R-:W-:Y:S01]  /*2210*/  SHF.R.U32.HI R4, RZ, 0x1, R4 ;  /* 0x00000001ff047819 */ /* 0x000fe20000011604 */
[----:B------:R-:W-:-:S02]  /*2220*/  UIMAD.WIDE.U32 UR4, UR39, -0x33333333, URZ ;  /* 0xcccccccd270478a5 */ /* 0x000fc4000f8e003f */
[----:B------:R-:W-:Y:S01]  /*2230*/  USEL UR6, URZ, 0x1, !UP0 ;  /* 0x000000013f067887 */ /* 0x000fe2000c000000 */
[--C-:B------:R-:W-:Y:S01]  /*2240*/  IADD3 R7, RZ, -R4, -R3.reuse ;  /* 0x80000004ff077210 */ /* 0x100fe20007ffe803 */
[----:B------:R-:W-:Y:S01]  /*2250*/  USHF.R.U32.HI UR4, URZ, 0x2, UR5 ;  /* 0x000000023f047899 */ /* 0x000fe20008011605 */
[----:B------:R-:W-:Y:S01]  /*2260*/  LOP3.LUT R3, R8, 0x40, R3, 0xe2, !PT ;  /* 0x0000004008037812 */ /* 0x000fe200078ee203 */
[----:B------:R-:W-:Y:S01]  /*2270*/  IMAD R8, R21, UR8, RZ ;  /* 0x0000000815087c24 */ /* 0x000fe2000f8e02ff */
[----:B----4-:R-:W-:Y:S01]  /*2280*/  ISETP.GE.AND P0, PT, R11, R6, PT ;  /* 0x000000060b00720c */ /* 0x010fe20003f06270 */
[----:B------:R-:W-:Y:S01]  /*2290*/  IMAD R10, R5, -0x2, R6 ;  /* 0xfffffffe050a7824 */ /* 0x000fe200078e0206 */
[----:B------:R-:W-:Y:S01]  /*22a0*/  ULOP3.LUT UR38, UR38, UR6, URZ, 0x3c, !UPT ;  /* 0x0000000626267292 */ /* 0x000fe2000f8e3c3f */
[----:B------:R-:W-:Y:S01]  /*22b0*/  IMAD.SHL.U32 R5, R96, 0x100, RZ ;  /* 0x0000010060057824 */ /* 0x000fe200078e00ff */
[----:B------:R-:W-:Y:S01]  /*22c0*/  UIMAD UR39, UR4, -0x5, UR39 ;  /* 0xfffffffb042778a4 */ /* 0x000fe2000f8e0227 */
[----:B------:R-:W-:Y:S01]  /*22d0*/  IMAD.SHL.U32 R6, R18, 0x2, RZ ;  /* 0x0000000212067824 */ /* 0x000fe200078e00ff */
[----:B------:R-:W-:Y:S01]  /*22e0*/  @UP1 ULOP3.LUT UR38, UR38, 0x1, UR4, 0x78, !UPT ;  /* 0x0000000126261892 */ /* 0x000fe2000f8e7804 */
[----:B------:R-:W-:Y:S01]  /*22f0*/  IMAD R0, R0, -0x40, R7 ;  /* 0xffffffc000007824 */ /* 0x000fe200078e0207 */
[----:B------:R-:W-:Y:S01]  /*2300*/  ISETP.GE.OR P0, PT, R5, UR7, P0 ;  /* 0x0000000705007c0c */ /* 0x000fe20008706670 */
[----:B------:R-:W-:Y:S01]  /*2310*/  IMAD.WIDE R96, R96, 0x100, RZ ;  /* 0x0000010060607825 */ /* 0x000fe200078e02ff */
[----:B------:R-:W-:-:S03]  /*2320*/  LOP3.LUT R6, R11, 0x6, R6, 0xf8, !PT ;  /* 0x000000060b067812 */ /* 0x000fc600078ef806 */
[----:B------:R-:W-:Y:S01]  /*2330*/  IMAD R13, R89, UR9, R8 ;  /* 0x00000009590d7c24 */ /* 0x000fe2000f8e0208 */
[----:B------:R-:W-:Y:S02]  /*2340*/  SHF.R.S32.HI R7, RZ, 0x1f, R6 ;  /* 0x0000001fff077819 */ /* 0x000fe40000011406 */
[----:B------:R-:W-:Y:S01]  /*2350*/  LOP3.LUT R113, R96, R3, R4, 0xfe, !PT ;  /* 0x0000000360717212 */ /* 0x000fe200078efe04 */
[----:B------:R-:W-:Y:S01]  /*2360*/  IMAD.IADD R4, R10, 0x1, -R11 ;  /* 0x000000010a047824 */ /* 0x000fe200078e0a0b */
[----:B------:R-:W-:Y:S01]  /*2370*/  IADD3 R3, -R5, UR7, R0 ;  /* 0x0000000705037c10 */ /* 0x000fe2000fffe100 */
[----:B------:R-:W-:-:S04]  /*2380*/  IMAD.WIDE.U32 R8, R89, UR8, R6 ;  /* 0x0000000859087c25 */ /* 0x000fc8000f8e0006 */
[----:B------:R-:W-:Y:S02]  /*2390*/  IMAD.IADD R9, R9, 0x1, R13 ;  /* 0x0000000109097824 */ /* 0x000fe400078e020d */
[----:B------:R-:W-:Y:S01]  /*23a0*/  IMAD.MOV.U32 R0, RZ, RZ, -0x1 ;  /* 0xffffffffff007424 */ /* 0x000fe200078e00ff */
[----:B------:R-:W-:Y:S06]  /*23b0*/  @P0 BRA `(.L_x_34) ;  /* 0x0000004c00780947 */ /* 0x000fec0003800000 */
[----:B------:R-:W0:Y:S01]  /*23c0*/  LDC.64 R12, c[0x0][0x5c8] ;  /* 0x00017200ff0c7b82 */ /* 0x000e220000000a00 */
[----:B-----5:R-:W-:Y:S01]  /*23d0*/  FSETP.NEU.AND P1, PT, R90, RZ, PT ;  /* 0x000000ff5a00720b */ /* 0x020fe20003f2d000 */
[----:B------:R-:W-:Y:S01]  /*23e0*/  BSSY B0, `(.L_x_34) ;  /* 0x00004db000007945 */ /* 0x000fe20003800000 */
[----:B------:R-:W-:-:S04]  /*23f0*/  ISETP.GT.AND P6, PT, R4, RZ, PT ;  /* 0x000000ff0400720c */ /* 0x000fc80003fc4270 */
[----:B------:R-:W-:Y:S01]  /*2400*/  ISETP.GT.AND P0, PT, R3, RZ, P6 ;  /* 0x000000ff0300720c */ /* 0x000fe20003704270 */
[-C--:B0-----:R-:W-:Y:S02]  /*2410*/  IMAD R10, R97, R12.reuse, RZ ;  /* 0x0000000c610a7224 */ /* 0x081fe400078e02ff */
[----:B------:R-:W-:-:S04]  /*2420*/  IMAD.WIDE.U32 R104, R113, R12, R8 ;  /* 0x0000000c71687225 */ /* 0x000fc800078e0008 */
[----:B------:R-:W-:-:S04]  /*2430*/  IMAD R5, R113, R13, R10 ;  /* 0x0000000d71057224 */ /* 0x000fc800078e020a */
[----:B------:R-:W-:Y:S01]  /*2440*/  IMAD.IADD R95, R105, 0x1, R5 ;  /* 0x00000001695f7824 */ /* 0x000fe200078e0205 */
[----:B------:R-:W-:Y:S06]  /*2450*/  @!P1 BRA `(.L_x_35) ;  /* 0x0000003400749947 */ /* 0x000fec0003800000 */
[----:B------:R-:W0:Y:S01]  /*2460*/  LDC.64 R14, c[0x0][0x5b8] ;  /* 0x00016e00ff0e7b82 */ /* 0x000e220000000a00 */
[----:B------:R-:W-:-:S07]  /*2470*/  ULDC.64 UR4, c[0x0][0x5c0] ;  /* 0x0001700000047ab9 */ /* 0x000fce0000000a00 */
[----:B------:R-:W1:Y:S08]  /*2480*/  LDC.64 R98, c[0x0][0x5b0] ;  /* 0x00016c00ff627b82 */ /* 0x000e700000000a00 */
[----:B------:R-:W3:Y:S01]  /*2490*/  LDC.64 R10, c[0x0][0x5a8] ;  /* 0x00016a00ff0a7b82 */ /* 0x000ee20000000a00 */
[-C--:B0-----:R-:W-:Y:S02]  /*24a0*/  IMAD R8, R21, R14.reuse, RZ ;  /* 0x0000000e15087224 */ /* 0x081fe400078e02ff */
[----:B------:R-:W-:-:S04]  /*24b0*/  IMAD.WIDE.U32 R20, R89, R14, R6 ;  /* 0x0000000e59147225 */ /* 0x000fc800078e0006 */
[----:B--2---:R-:W-:Y:S02]  /*24c0*/  IMAD R91, R89, R15, R8 ;  /* 0x0000000f595b7224 */ /* 0x004fe400078e0208 */
[-C--:B-1----:R-:W-:Y:S02]  /*24d0*/  IMAD R8, R97, R98.reuse, RZ ;  /* 0x0000006261087224 */ /* 0x082fe400078e02ff */
[----:B------:R-:W-:Y:S02]  /*24e0*/  IMAD.IADD R93, R21, 0x1, R91 ;  /* 0x00000001155d7824 */ /* 0x000fe400078e025b */
[----:B------:R-:W-:Y:S02]  /*24f0*/  IMAD.MOV.U32 R92, RZ, RZ, R20 ;  /* 0x000000ffff5c7224 */ /* 0x000fe400078e0014 */
[C---:B------:R-:W-:Y:S02]  /*2500*/  IMAD R109, R113.reuse, R99, R8 ;  /* 0x00000063716d7224 */ /* 0x040fe400078e0208 */
[----:B------:R-:W-:-:S04]  /*2510*/  IMAD.WIDE.U32 R8, R113, R98, R92 ;  /* 0x0000006271087225 */ /* 0x000fc800078e005c */
[----:B------:R-:W-:Y:S01]  /*2520*/  IMAD.IADD R5, R9, 0x1, R109 ;  /* 0x0000000109057824 */ /* 0x000fe200078e026d */
[----:B---3--:R-:W-:-:S04]  /*2530*/  LEA R100, P1, R8, R10, 0x1 ;  /* 0x0000000a08647211 */ /* 0x008fc800078208ff */
[----:B------:R-:W-:-:S05]  /*2540*/  LEA.HI.X R101, R8, R11, R5, 0x1, P1 ;  /* 0x0000000b08657211 */ /* 0x000fca00008f0c05 */
[----:B------:R-:W2:Y:S01]  /*2550*/  @P0 LDG.E.LTC128B.U16 R5, desc[UR36][R100.64] ;  /* 0x0000002464050981 */ /* 0x000ea2000c1e1520 */
[----:B------:R-:W-:Y:S01]  /*2560*/  LEA R94, P1, R104, UR4, 0x1 ;  /* 0x00000004685e7c11 */ /* 0x000fe2000f8208ff */
[----:B------:R-:W-:Y:S01]  /*2570*/  IMAD.WIDE.U32 R8, R113, R98, R6 ;  /* 0x0000006271087225 */ /* 0x000fe200078e0006 */
[----:B------:R-:W-:Y:S01]  /*2580*/  ISETP.GT.AND P4, PT, R4, 0x1, PT ;  /* 0x000000010400780c */ /* 0x000fe20003f84270 */
[----:B------:R-:W-:Y:S01]  /*2590*/  BSSY B1, `(.L_x_36) ;  /* 0x0000012000017945 */ /* 0x000fe20003800000 */
[----:B------:R-:W-:Y:S01]  /*25a0*/  LEA.HI.X R95, R104, UR5, R95, 0x1, P1 ;  /* 0x00000005685f7c11 */ /* 0x000fe200088f0c5f */
[----:B------:R-:W-:Y:S01]  /*25b0*/  IMAD.IADD R9, R109, 0x1, R9 ;  /* 0x000000016d097824 */ /* 0x000fe200078e0209 */
[----:B------:R-:W-:Y:S02]  /*25c0*/  ISETP.GT.AND P1, PT, R3, RZ, P4 ;  /* 0x000000ff0300720c */ /* 0x000fe40002724270 */
[----:B------:R-:W-:Y:S01]  /*25d0*/  P2R R107, PR, RZ, 0x10 ;  /* 0x00000010ff6b7803 */ /* 0x000fe20000000000 */
[----:B------:R-:W-:-:S04]  /*25e0*/  IMAD.WIDE.U32 R102, R89, R14, R8 ;  /* 0x0000000e59667225 */ /* 0x000fc800078e0008 */
[----:B------:R-:W-:Y:S01]  /*25f0*/  IMAD.IADD R9, R91, 0x1, R103 ;  /* 0x000000015b097824 */ /* 0x000fe200078e0267 */
[----:B------:R-:W-:Y:S02]  /*2600*/  LEA R8, P2, R102, R10, 0x1 ;  /* 0x0000000a66087211 */ /* 0x000fe400078408ff */
[----:B------:R-:W-:Y:S02]  /*2610*/  SHF.L.U64.HI R103, R98, 0x3, R99 ;  /* 0x0000000362677819 */ /* 0x000fe40000010263 */
[----:B------:R-:W-:Y:S01]  /*2620*/  LEA.HI.X R9, R102, R11, R9, 0x1, P2 ;  /* 0x0000000b66097211 */ /* 0x000fe200010f0c09 */
[----:B------:R-:W-:Y:S02]  /*2630*/  IMAD.SHL.U32 R102, R98, 0x8, RZ ;  /* 0x0000000862667824 */ /* 0x000fe400078e00ff */
[----:B--2---:R-:W-:-:S05]  /*2640*/  HADD2.F32 R15, -RZ, R5.H0_H0 ;  /* 0x20000005ff0f7230 */ /* 0x004fca0000004100 */
[----:B------:R-:W-:-:S04]  /*2650*/  FMUL R15, R15, R90 ;  /* 0x0000005a0f0f7220 */ /* 0x000fc80000400000 */
[----:B------:R-:W-:-:S05]  /*2660*/  FFMA R15, R56, R88, R15 ;  /* 0x00000058380f7223 */ /* 0x000fca000000000f */
[----:B------:R-:W-:-:S05]  /*2670*/  F2FP.F16.F32.PACK_AB R15, RZ, R15 ;  /* 0x0000000fff0f723e */ /* 0x000fca00000000ff */
[----:B------:R0:W-:Y:S01]  /*2680*/  @P0 STG.E.U16 desc[UR36][R94.64], R15 ;  /* 0x0000000f5e000986 */ /* 0x0001e2000c101524 */
[----:B------:R-:W-:Y:S05]  /*2690*/  @!P1 BRA `(.L_x_37) ;  /* 0x0000000000049947 */ /* 0x000fea0003800000 */
[----:B------:R1:W5:Y:S02]  /*26a0*/  LDG.E.LTC128B.U16 R5, desc[UR36][R8.64+0x2] ;  /* 0x0000022408057981 */ /* 0x000364000c1e1520 */
.L_x_37:
[----:B------:R-:W-:Y:S05]  /*26b0*/  BSYNC B1 ;  /* 0x0000000000017941 */ /* 0x000fea0003800000 */
.L_x_36:
[----:B0----5:R-:W-:Y:S01]  /*26c0*/  HADD2.F32 R15, -RZ, R5.H0_H0 ;  /* 0x20000005ff0f7230 */ /* 0x021fe20000004100 */
[----:B------:R-:W-:Y:S01]  /*26d0*/  ISETP.GT.AND P0, PT, R3, 0x8, P6 ;  /* 0x000000080300780c */ /* 0x000fe20003704270 */
[----:B------:R-:W-:-:S04]  /*26e0*/  IMAD.WIDE.U32 R104, R113, R98, R102 ;  /* 0x0000006271687225 */ /* 0x000fc800078e0066 */
[----:B------:R-:W-:Y:S01]  /*26f0*/  FMUL R56, R15, R90 ;  /* 0x0000005a0f387220 */ /* 0x000fe20000400000 */
[----:B------:R-:W-:Y:S01]  /*2700*/  IMAD.IADD R109, R109, 0x1, R105 ;  /* 0x000000016d6d7824 */ /* 0x000fe200078e0269 */
[----:B------:R-:W-:Y:S02]  /*2710*/  IADD3 R15, P2, R20, R104, RZ ;  /* 0x00000068140f7210 */ /* 0x000fe40007f5e0ff */
[----:B------:R-:W-:-:S03]  /*2720*/  FFMA R57, R57, R88, R56 ;  /* 0x0000005839397223 */ /* 0x000fc60000000038 */
[----:B------:R-:W-:Y:S01]  /*2730*/  IMAD.X R100, R109, 0x1, R93, P2 ;  /* 0x000000016d647824 */ /* 0x000fe200010e065d */
[C---:B------:R-:W-:Y:S02]  /*2740*/  LEA R56, P2, R15.reuse, R10, 0x1 ;  /* 0x0000000a0f387211 */ /* 0x040fe400078408ff */
[----:B------:R-:W-:Y:S02]  /*2750*/  F2FP.F16.F32.PACK_AB R101, RZ, R57 ;  /* 0x00000039ff65723e */ /* 0x000fe400000000ff */
[----:B------:R-:W-:Y:S02]  /*2760*/  LEA.HI.X R57, R15, R11, R100, 0x1, P2 ;  /* 0x0000000b0f397211 */ /* 0x000fe400010f0c64 */
[----:B------:R-:W-:Y:S01]  /*2770*/  PRMT R15, R5, 0x7610, R15 ;  /* 0x00007610050f7816 */ /* 0x000fe2000000000f */
[----:B------:R0:W-:Y:S05]  /*2780*/  @P1 STG.E.U16 desc[UR36][R94.64+0x2], R101 ;  /* 0x000002655e001986 */ /* 0x0001ea000c101524 */
[----:B------:R2:W3:Y:S01]  /*2790*/  @P0 LDG.E.LTC128B.U16 R15, desc[UR36][R56.64] ;  /* 0x00000024380f0981 */ /* 0x0004e2000c1e1520 */
[----:B------:R-:W-:Y:S01]  /*27a0*/  IADD3 R104, P1, R6, R104, RZ ;  /* 0x0000006806687210 */ /* 0x000fe20007f3e0ff */
[----:B------:R-:W-:Y:S01]  /*27b0*/  BSSY B1, `(.L_x_38) ;  /* 0x0000012000017945 */ /* 0x000fe20003800000 */
[----:B------:R-:W-:-:S03]  /*27c0*/  SHF.L.U64.HI R111, R12, 0x4, R13 ;  /* 0x000000040c6f7819 */ /* 0x000fc6000001020d */
[----:B------:R-:W-:Y:S01]  /*27d0*/  IMAD.X R105, R7, 0x1, R109, P1 ;  /* 0x0000000107697824 */ /* 0x000fe200008e066d */
[----:B------:R-:W-:Y:S01]  /*27e0*/  ISETP.GT.AND P1, PT, R3, 0x8, P4 ;  /* 0x000000080300780c */ /* 0x000fe20002724270 */
[----:B------:R-:W-:Y:S02]  /*27f0*/  IMAD.SHL.U32 R109, R12, 0x10, RZ ;  /* 0x000000100c6d7824 */ /* 0x000fe400078e00ff */
[----:B------:R-:W-:-:S03]  /*2800*/  IMAD.WIDE.U32 R104, R89, R14, R104 ;  /* 0x0000000e59687225 */ /* 0x000fc600078e0068 */
[----:B------:R-:W-:Y:S02]  /*2810*/  IADD3 R100, P2, R109, R94, RZ ;  /* 0x0000005e6d647210 */ /* 0x000fe40007f5e0ff */
[----:B--2---:R-:W-:-:S03]  /*2820*/  LEA R56, P3, R104, R10, 0x1 ;  /* 0x0000000a68387211 */ /* 0x004fc600078608ff */
[----:B0-----:R-:W-:Y:S02]  /*2830*/  IMAD.X R101, R111, 0x1, R95, P2 ;  /* 0x000000016f657824 */ /* 0x001fe400010e065f */
[----:B---3--:R-:W-:-:S05]  /*2840*/  HADD2.F32 R5, -RZ, R15.H0_H0 ;  /* 0x2000000fff057230 */ /* 0x008fca0000004100 */
[----:B------:R-:W-:-:S04]  /*2850*/  FMUL R5, R5, R90 ;  /* 0x0000005a05057220 */ /* 0x000fc80000400000 */
[----:B------:R-:W-:Y:S01]  /*2860*/  FFMA R5, R58, R88, R5 ;  /* 0x000000583a057223 */ /* 0x000fe20000000005 */
[----:B------:R-:W-:-:S04]  /*2870*/  IMAD.IADD R58, R91, 0x1, R105 ;  /* 0x000000015b3a7824 */ /* 0x000fc800078e0269 */
[----:B------:R-:W-:Y:S02]  /*2880*/  F2FP.F16.F32.PACK_AB R5, RZ, R5 ;  /* 0x00000005ff05723e */ /* 0x000fe400000000ff */
[----:B------:R-:W-:-:S03]  /*2890*/  LEA.HI.X R57, R104, R11, R58, 0x1, P3 ;  /* 0x0000000b68397211 */ /* 0x000fc600018f0c3a */
[----:B------:R0:W-:Y:S01]  /*28a0*/  @P0 STG.E.U16 desc[UR36][R100.64], R5 ;  /* 0x0000000564000986 */ /* 0x0001e2000c101524 */
[----:B------:R-:W-:Y:S05]  /*28b0*/  @!P1 BRA `(.L_x_39) ;  /* 0x0000000000049947 */ /* 0x000fea0003800000 */
[----:B------:R2:W5:Y:S02]  /*28c0*/  LDG.E.LTC128B.U16 R15, desc[UR36][R56.64+0x2] ;  /* 0x00000224380f7981 */ /* 0x000564000c1e1520 */
.L_x_39:
[----:B------:R-:W-:Y:S05]  /*28d0*/  BSYNC B1 ;  /* 0x0000000000017941 */ /* 0x000fea0003800000 */
.L_x_38:
[----:B0----5:R-:W-:Y:S01]  /*28e0*/  HADD2.F32 R5, -RZ, R15.H0_H0 ;  /* 0x2000000fff057230 */ /* 0x021fe20000004100 */
[----:B------:R-:W-:Y:S01]  /*28f0*/  ISETP.GT.AND P4, PT, R4, 0x8, PT ;  /* 0x000000080400780c */ /* 0x000fe20003f84270 */
[----:B------:R-:W-:Y:S01]  /*2900*/  BSSY B1, `(.L_x_40) ;  /* 0x000000d000017945 */ /* 0x000fe20003800000 */
[----:B------:R-:W-:Y:S02]  /*2910*/  PRMT R104, R15, 0x7610, R104 ;  /* 0x000076100f687816 */ /* 0x000fe40000000068 */
[----:B------:R-:W-:Y:S01]  /*2920*/  FMUL R58, R5, R90 ;  /* 0x0000005a053a7220 */ /* 0x000fe20000400000 */
[----:B------:R-:W-:Y:S02]  /*2930*/  ISETP.GT.AND P0, PT, R3, RZ, P4 ;  /* 0x000000ff0300720c */ /* 0x000fe40002704270 */
[----:B------:R-:W-:Y:S01]  /*2940*/  P2R R108, PR, RZ, 0x10 ;  /* 0x00000010ff6c7803 */ /* 0x000fe20000000000 */
[----:B------:R-:W-:Y:S01]  /*2950*/  FFMA R58, R59, R88, R58 ;  /* 0x000000583b3a7223 */ /* 0x000fe2000000003a */
[----:B------:R-:W-:-:S04]  /*2960*/  IMAD.MOV.U32 R59, RZ, RZ, R101 ;  /* 0x000000ffff3b7224 */ /* 0x000fc800078e0065 */
[----:B------:R-:W-:-:S04]  /*2970*/  F2FP.F16.F32.PACK_AB R58, RZ, R58 ;  /* 0x0000003aff3a723e */ /* 0x000fc800000000ff */
[----:B------:R-:W-:Y:S01]  /*2980*/  PRMT R5, R58, 0x7610, R5 ;  /* 0x000076103a057816 */ /* 0x000fe20000000005 */
[----:B------:R-:W-:-:S05]  /*2990*/  IMAD.MOV.U32 R58, RZ, RZ, R100 ;  /* 0x000000ffff3a7224 */ /* 0x000fca00078e0064 */
[----:B------:R0:W-:Y:S01]  /*29a0*/  @P1 STG.E.U16 desc[UR36][R58.64+0x2], R5 ;  /* 0x000002053a001986 */ /* 0x0001e2000c101524 */
[----:B------:R-:W-:Y:S05]  /*29b0*/  @!P0 BRA `(.L_x_41) ;  /* 0x0000000000048947 */ /* 0x000fea0003800000 */
[----:B------:R3:W5:Y:S02]  /*29c0*/  LDG.E.LTC128B.U16 R104, desc[UR36][R8.64+0x10] ;  /* 0x0000102408687981 */ /* 0x000764000c1e1520 */
.L_x_41:
[----:B------:R-:W-:Y:S05]  /*29d0*/  BSYNC B1 ;  /* 0x0000000000017941 */ /* 0x000fea0003800000 */
.L_x_40:
[----:B-----5:R-:W-:Y:S01]  /*29e0*/  HADD2.F32 R15, -RZ, R104.H0_H0 ;  /* 0x20000068ff0f7230 */ /* 0x020fe20000004100 */
[----:B------:R-:W-:Y:S01]  /*29f0*/  ISETP.GT.AND P3, PT, R4, 0x9, PT ;  /* 0x000000090400780c */ /* 0x000fe20003f64270 */
[C---:B0-----:R-:W-:Y:S01]  /*2a00*/  IMAD.SHL.U32 R5, R12.reuse, 0x100, RZ ;  /* 0x000001000c057824 */ /* 0x041fe200078e00ff */
[----:B------:R-:W-:Y:S02]  /*2a10*/  BSSY B1, `(.L_x_42) ;  /* 0x000000c000017945 */ /* 0x000fe40003800000 */
[----:B------:R-:W-:Y:S01]  /*2a20*/  FMUL R105, R15, R90 ;  /* 0x0000005a0f697220 */ /* 0x000fe20000400000 */
[----:B------:R-:W-:Y:S02]  /*2a30*/  SHF.L.U64.HI R15, R12, 0x8, R13 ;  /* 0x000000080c0f7819 */ /* 0x000fe4000001020d */
[----:B------:R-:W-:Y:S01]  /*2a40*/  IADD3 R12, P1, P2, R5, R94, R109 ;  /* 0x0000005e050c7210 */ /* 0x000fe20007a3e06d */
[----:B------:R-:W-:Y:S01]  /*2a50*/  FFMA R105, R60, R88, R105 ;  /* 0x000000583c697223 */ /* 0x000fe20000000069 */
[----:B------:R-:W-:-:S02]  /*2a60*/  P2R R109, PR, RZ, 0x8 ;  /* 0x00000008ff6d7803 */ /* 0x000fc40000000000 */
[----:B------:R-:W-:Y:S02]  /*2a70*/  IADD3.X R13, R15, R95, R111, P1, P2 ;  /* 0x0000005f0f0d7210 */ /* 0x000fe40000fe446f */
[----:B------:R-:W-:Y:S02]  /*2a80*/  F2FP.F16.F32.PACK_AB R105, RZ, R105 ;  /* 0x00000069ff69723e */ /* 0x000fe400000000ff */
[----:B------:R-:W-:-:S03]  /*2a90*/  ISETP.GT.AND P1, PT, R3, RZ, P3 ;  /* 0x000000ff0300720c */ /* 0x000fc60001f24270 */
[----:B------:R0:W-:Y:S10]  /*2aa0*/  @P0 STG.E.U16 desc[UR36][R94.64+0x10], R105 ;  /* 0x000010695e000986 */ /* 0x0001f4000c101524 */
[----:B------:R-:W-:Y:S05]  /*2ab0*/  @!P1 BRA `(.L_x_43) ;  /* 0x0000000000049947 */ /* 0x000fea0003800000 */
[----:B------:R4:W5:Y:S02]  /*2ac0*/  LDG.E.LTC128B.U16 R104, desc[UR36][R8.64+0x12] ;  /* 0x0000122408687981 */ /* 0x000964000c1e1520 */
.L_x_43:
[----:B------:R-:W-:Y:S05]  /*2ad0*/  BSYNC B1 ;  /* 0x0000000000017941 */ /* 0x000fea0003800000 */
.L_x_42:
[----:B0----5:R-:W-:Y:S01]  /*2ae0*/  HADD2.F32 R105, -RZ, R104.H0_H0 ;  /* 0x20000068ff697230 */ /* 0x021fe20000004100 */
[----:B------:R-:W-:Y:S01]  /*2af0*/  ISETP.GT.AND P0, PT, R3, 0x8, P4 ;  /* 0x000000080300780c */ /* 0x000fe20002704270 */
[----:B------:R-:W-:Y:S03]  /*2b00*/  BSSY B1, `(.L_x_44) ;  /* 0x000000a000017945 */ /* 0x000fe60003800000 */
[----:B------:R-:W-:-:S04]  /*2b10*/  FMUL R60, R105, R90 ;  /* 0x0000005a693c7220 */ /* 0x000fc80000400000 */
[----:B------:R-:W-:Y:S01]  /*2b20*/  FFMA R60, R61, R88, R60 ;  /* 0x000000583d3c7223 */ /* 0x000fe2000000003c */
[----:B------:R-:W-:-:S04]  /*2b30*/  @P1 IMAD.MOV.U32 R61, RZ, RZ, R95 ;  /* 0x000000ffff3d1224 */ /* 0x000fc800078e005f */
[----:B------:R-:W-:-:S04]  /*2b40*/  F2FP.F16.F32.PACK_AB R60, RZ, R60 ;  /* 0x0000003cff3c723e */ /* 0x000fc800000000ff */
[----:B------:R-:W-:Y:S01]  /*2b50*/  PRMT R105, R60, 0x7610, R105 ;  /* 0x000076103c697816 */ /* 0x000fe20000000069 */
[----:B------:R-:W-:-:S05]  /*2b60*/  @P1 IMAD.MOV.U32 R60, RZ, RZ, R94 ;  /* 0x000000ffff3c1224 */ /* 0x000fca00078e005e */
[----:B------:R0:W-:Y:S01]  /*2b70*/  @P1 STG.E.U16 desc[UR36][R60.64+0x12], R105 ;  /* 0x000012693c001986 */ /* 0x0001e2000c101524 */
[----:B------:R-:W-:Y:S05]  /*2b80*/  @!P0 BRA `(.L_x_45) ;  /* 0x0000000000048947 */ /* 0x000fea0003800000 */
[----:B------:R0:W5:Y:S02]  /*2b90*/  LDG.E.LTC128B.U16 R104, desc[UR36][R56.64+0x10] ;  /* 0x0000102438687981 */ /* 0x000164000c1e1520 */
.L_x_45:
[----:B------:R-:W-:Y:S05]  /*2ba0*/  BSYNC B1 ;  /* 0x0000000000017941 */ /* 0x000fea0003800000 */
.L_x_44:
[----:B0----5:R-:W-:Y:S01]  /*2bb0*/  HADD2.F32 R61, -RZ, R104.H0_H0 ;  /* 0x20000068ff3d7230 */ /* 0x021fe20000004100 */
[----:B------:R-:W-:Y:S01]  /*2bc0*/  ISETP.GT.AND P1, PT, R3, 0x8, P3 ;  /* 0x000000080300780c */ /* 0x000fe20001f24270 */
[----:B------:R-:W-:Y:S03]  /*2bd0*/  BSSY B1, `(.L_x_46) ;  /* 0x0000007000017945 */ /* 0x000fe60003800000 */
[----:B------:R-:W-:-:S04]  /*2be0*/  FMUL R61, R61, R90 ;  /* 0x0000005a3d3d7220 */ /* 0x000fc80000400000 */
[----:B------:R-:W-:-:S05]  /*2bf0*/  FFMA R61, R62, R88, R61 ;  /* 0x000000583e3d7223 */ /* 0x000fca000000003d */
[----:B------:R-:W-:-:S05]  /*2c00*/  F2FP.F16.F32.PACK_AB R61, RZ, R61 ;  /* 0x0000003dff3d723e */ /* 0x000fca00000000ff */
[----:B------:R0:W-:Y:S01]  /*2c10*/  @P0 STG.E.U16 desc[UR36][R58.64+0x10], R61 ;  /* 0x0000103d3a000986 */ /* 0x0001e2000c101524 */
[----:B------:R-:W-:Y:S05]  /*2c20*/  @!P1 BRA `(.L_x_47) ;  /* 0x0000000000049947 */ /* 0x000fea0003800000 */
[----:B------:R0:W5:Y:S02]  /*2c30*/  LDG.E.LTC128B.U16 R104, desc[UR36][R56.64+0x12] ;  /* 0x0000122438687981 */ /* 0x000164000c1e1520 */
.L_x_47:
[----:B------:R-:W-:Y:S05]  /*2c40*/  BSYNC B1 ;  /* 0x0000000000017941 */ /* 0x000fea0003800000 */
.L_x_46:
[----:B0----5:R-:W-:Y:S01]  /*2c50*/  HADD2.F32 R61, -RZ, R104.H0_H0 ;  /* 0x20000068ff3d7230 */ /* 0x021fe20000004100 */
[----:B------:R-:W-:Y:S01]  /*2c60*/  IADD3 R113, P0, R113, 0x80, RZ ;  /* 0x0000008071717810 */ /* 0x000fe20007f1e0ff */
[----:B------:R-:W-:Y:S01]  /*2c70*/  BSSY B1, `(.L_x_48) ;  /* 0x000000b000017945 */ /* 0x000fe20003800000 */
[----:B------:R-:W-:Y:S02]  /*2c80*/  ISETP.GT.AND P2, PT, R4, 0x10, PT ;  /* 0x000000100400780c */ /* 0x000fe40003f44270 */
[----:B------:R-:W-:Y:S01]  /*2c90*/  FMUL R60, R61, R90 ;  /* 0x0000005a3d3c7220 */ /* 0x000fe20000400000 */
[----:B------:R-:W-:Y:S01]  /*2ca0*/  IMAD.X R97, RZ, RZ, R97, P0 ;  /* 0x000000ffff617224 */ /* 0x000fe200000e0661 */
[----:B------:R-:W-:Y:S02]  /*2cb0*/  ISETP.GT.AND P0, PT, R3, RZ, P2 ;  /* 0x000000ff0300720c */ /* 0x000fe40001704270 */
[----:B------:R-:W-:Y:S01]  /*2cc0*/  FFMA R60, R63, R88, R60 ;  /* 0x000000583f3c7223 */ /* 0x000fe2000000003c */
[----:B------:R-:W-:-:S04]  /*2cd0*/  P2R R105, PR, RZ, 0x4 ;  /* 0x00000004ff697803 */ /* 0x000fc80000000000 */
[----:B------:R-:W-:-:S05]  /*2ce0*/  F2FP.F16.F32.PACK_AB R60, RZ, R60 ;  /* 0x0000003cff3c723e */ /* 0x000fca00000000ff */
[----:B------:R0:W-:Y:S01]  /*2cf0*/  @P1 STG.E.U16 desc[UR36][R58.64+0x12], R60 ;  /* 0x0000123c3a001986 */ /* 0x0001e2000c101524 */
[----:B------:R-:W-:Y:S05]  /*2d00*/  @!P0 BRA `(.L_x_49) ;  /* 0x0000000000048947 */ /* 0x000fea0003800000 */
[----:B------:R0:W5:Y:S02]  /*2d10*/  LDG.E.LTC128B.U16 R104, desc[UR36][R8.64+0x20] ;  /* 0x0000202408687981 */ /* 0x000164000c1e1520 */
.L_x_49:
[----:B------:R-:W-:Y:S05]  /*2d20*/  BSYNC B1 ;  /* 0x0000000000017941 */ /* 0x000fea0003800000 */
.L_x_48:
[----:B-----5:R-:W-:Y:S01]  /*2d30*/  HADD2.F32 R21, -RZ, R104.H0_H0 ;  /* 0x20000068ff157230 */ /* 0x020fe20000004100 */
[----:B------:R-:W-:Y:S01]  /*2d40*/  ISETP.GT.AND P1, PT, R4, 0x11, PT ;  /* 0x000000110400780c */ /* 0x000fe20003f24270 */
[-C--:B0-----:R-:W-:Y:S01]  /*2d50*/  IMAD R60, R97, R98.reuse, RZ ;  /* 0x00000062613c7224 */ /* 0x081fe200078e02ff */
[----:B------:R-:W-:Y:S01]  /*2d60*/  BSSY B1, `(.L_x_50) ;  /* 0x0000021000017945 */ /* 0x000fe20003800000 */
[----:B------:R-:W-:-:S04]  /*2d70*/  IMAD.WIDE.U32 R62, R113, R98, R6 ;  /* 0x00000062713e7225 */ /* 0x000fc800078e0006 */
[----:B------:R-:W-:Y:S01]  /*2d80*/  FMUL R21, R21, R90 ;  /* 0x0000005a15157220 */ /* 0x000fe20000400000 */
[----:B------:R-:W-:-:S03]  /*2d90*/  IMAD R111, R113, R99, R60 ;  /* 0x00000063716f7224 */ /* 0x000fc600078e023c */
[----:B------:R-:W-:Y:S01]  /*2da0*/  FFMA R21, R64, R88, R21 ;  /* 0x0000005840157223 */ /* 0x000fe20000000015 */
[----:B------:R-:W-:-:S04]  /*2db0*/  IMAD.WIDE.U32 R60, R113, R98, R92 ;  /* 0x00000062713c7225 */ /* 0x000fc800078e005c */
[----:B------:R-:W-:Y:S01]  /*2dc0*/  F2FP.F16.F32.PACK_AB R21, RZ, R21 ;  /* 0x00000015ff15723e */ /* 0x000fe200000000ff */
[----:B------:R-:W-:Y:S02]  /*2dd0*/  IMAD.IADD R63, R111, 0x1, R63 ;  /* 0x000000016f3f7824 */ /* 0x000fe400078e023f */
[----:B------:R-:W-:Y:S01]  /*2de0*/  IMAD.WIDE.U32 R98, R113, R98, R102 ;  /* 0x0000006271627225 */ /* 0x000fe200078e0066 */
[----:B------:R-:W-:-:S03]  /*2df0*/  PRMT R97, R21, 0x7610, R97 ;  /* 0x0000761015617816 */ /* 0x000fc60000000061 */
[----:B------:R-:W-:Y:S02]  /*2e00*/  IMAD.IADD R21, R61, 0x1, R111 ;  /* 0x000000013d157824 */ /* 0x000fe400078e026f */
[----:B------:R0:W-:Y:S01]  /*2e10*/  @P0 STG.E.U16 desc[UR36][R94.64+0x20], R97 ;  /* 0x000020615e000986 */ /* 0x0001e2000c101524 */
[----:B------:R-:W-:Y:S02]  /*2e20*/  IMAD.IADD R111, R111, 0x1, R99 ;  /* 0x000000016f6f7824 */ /* 0x000fe400078e0263 */
[----:B0-----:R-:W-:Y:S01]  /*2e30*/  IMAD.WIDE.U32 R96, R89, R14, R62 ;  /* 0x0000000e59607225 */ /* 0x001fe200078e003e */
[----:B------:R-:W-:-:S04]  /*2e40*/  LEA R62, P0, R60, R10, 0x1 ;  /* 0x0000000a3c3e7211 */ /* 0x000fc800078008ff */
[----:B------:R-:W-:Y:S01]  /*2e50*/  LEA.HI.X R63, R60, R11, R21, 0x1, P0 ;  /* 0x0000000b3c3f7211 */ /* 0x000fe200000f0c15 */
[----:B------:R-:W-:Y:S01]  /*2e60*/  IMAD.IADD R21, R91, 0x1, R97 ;  /* 0x000000015b157824 */ /* 0x000fe200078e0261 */
[----:B------:R-:W-:-:S04]  /*2e70*/  LEA R60, P0, R96, R10, 0x1 ;  /* 0x0000000a603c7211 */ /* 0x000fc800078008ff */
[----:B------:R-:W-:Y:S02]  /*2e80*/  LEA.HI.X R61, R96, R11, R21, 0x1, P0 ;  /* 0x0000000b603d7211 */ /* 0x000fe400000f0c15 */
[----:B------:R-:W-:-:S05]  /*2e90*/  IADD3 R64, P0, R20, R98, RZ ;  /* 0x0000006214407210 */ /* 0x000fca0007f1e0ff */
[----:B------:R-:W-:Y:S01]  /*2ea0*/  IMAD.X R92, R111, 0x1, R93, P0 ;  /* 0x000000016f5c7824 */ /* 0x000fe200000e065d */
[----:B------:R-:W-:-:S05]  /*2eb0*/  IADD3 R20, P0, R6, R98, RZ ;  /* 0x0000006206147210 */ /* 0x000fca0007f1e0ff */
[----:B------:R-:W-:Y:S01]  /*2ec0*/  IMAD.X R21, R7, 0x1, R111, P0 ;  /* 0x0000000107157824 */ /* 0x000fe200000e066f */
[----:B------:R-:W-:Y:S01]  /*2ed0*/  LEA R6, P0, R64, R10, 0x1 ;  /* 0x0000000a40067211 */ /* 0x000fe200078008ff */
[----:B------:R-:W-:-:S03]  /*2ee0*/  IMAD.WIDE.U32 R20, R89, R14, R20 ;  /* 0x0000000e59147225 */ /* 0x000fc600078e0014 */
[----:B------:R-:W-:Y:S02]  /*2ef0*/  LEA.HI.X R7, R64, R11, R92, 0x1, P0 ;  /* 0x0000000b40077211 */ /* 0x000fe400000f0c5c */
[----:B------:R-:W-:Y:S01]  /*2f00*/  P2R R89, PR, RZ, 0x2 ;  /* 0x00000002ff597803 */ /* 0x000fe20000000000 */
[----:B------:R-:W-:Y:S01]  /*2f10*/  IMAD.IADD R91, R91, 0x1, R21 ;  /* 0x000000015b5b7824 */ /* 0x000fe200078e0215 */
[----:B------:R-:W-:-:S04]  /*2f20*/  LEA R10, P0, R20, R10, 0x1 ;  /* 0x0000000a140a7211 */ /* 0x000fc800078008ff */
[----:B------:R-:W-:Y:S02]  /*2f30*/  LEA.HI.X R11, R20, R11, R91, 0x1, P0 ;  /* 0x0000000b140b7211 */ /* 0x000fe400000f0c5b */
[----:B------:R-:W-:-:S13]  /*2f40*/  ISETP.GT.AND P0, PT, R3, RZ, P1 ;  /* 0x000000ff0300720c */ /* 0x000fda0000f04270 */
[----:B------:R-:W-:Y:S05]  /*2f50*/  @!P0 BRA `(.L_x_51) ;  /* 0x0000000000048947 */ /* 0x000fea0003800000 */
[----:B------:R0:W5:Y:S02]  /*2f60*/  LDG.E.LTC128B.U16 R104, desc[UR36][R8.64+0x22] ;  /* 0x0000222408687981 */ /* 0x000164000c1e1520 */
.L_x_51:
[----:B------:R-:W-:Y:S05]  /*2f70*/  BSYNC B1 ;  /* 0x0000000000017941 */ /* 0x000fea0003800000 */
.L_x_50:
[----:B-----5:R-:W-:Y:S01]  /*2f80*/  HADD2.F32 R21, -RZ, R104.H0_H0 ;  /* 0x20000068ff157230 */ /* 0x020fe20000004100 */
[----:B------:R-:W-:Y:S01]  /*2f90*/  BSSY B1, `(.L_x_52) ;  /* 0x000000a000017945 */ /* 0x000fe20003800000 */
[----:B------:R-:W-:-:S03]  /*2fa0*/  @P0 IMAD.MOV.U32 R20, RZ, RZ, R94 ;  /* 0x000000ffff140224 */ /* 0x000fc600078e005e */
[----:B------:R-:W-:Y:S01]  /*2fb0*/  FMUL R14, R21, R90 ;  /* 0x0000005a150e7220 */ /* 0x000fe20000400000 */
[----:B------:R-:W-:-:S03]  /*2fc0*/  @P0 IMAD.MOV.U32 R21, RZ, RZ, R95 ;  /* 0x000000ffff150224 */ /* 0x000fc600078e005f */
[----:B------:R-:W-:-:S05]  /*2fd0*/  FFMA R14, R65, R88, R14 ;  /* 0x00000058410e7223 */ /* 0x000fca000000000e */
[----:B------:R-:W-:-:S05]  /*2fe0*/  F2FP.F16.F32.PACK_AB R14, RZ, R14 ;  /* 0x0000000eff0e723e */ /* 0x000fca00000000ff */
[----:B------:R0:W-:Y:S01]  /*2ff0*/  @P0 STG.E.U16 desc[UR36][R20.64+0x22], R14 ;  /* 0x0000220e14000986 */ /* 0x0001e2000c101524 */
[----:B------:R-:W-:-:S13]  /*3000*/  ISETP.GT.AND P0, PT, R3, 0x8, P2 ;  /* 0x000000080300780c */ /* 0x000fda0001704270 */
[----:B0-----:R-:W-:Y:S05]  /*3010*/  @!P0 BRA `(.L_x_53) ;  /* 0x0000000000048947 */ /* 0x001fea0003800000 */
[----:B------:R0:W5:Y:S02]  /*3020*/  LDG.E.LTC128B.U16 R104, desc[UR36][R56.64+0x20] ;  /* 0x0000202438687981 */ /* 0x000164000c1e1520 */
.L_x_53:
[----:B------:R-:W-:Y:S05]  /*3030*/  BSYNC B1 ;  /* 0x0000000000017941 */ /* 0x000fea0003800000 */
.L_x_52:
[----:B-----5:R-:W-:Y:S01]  /*3040*/  HADD2.F32 R21, -RZ, R104.H0_H0 ;  /* 0x20000068ff157230 */ /* 0x020fe20000004100 */
[----:B------:R-:W-:Y:S04]  /*3050*/  BSSY B1, `(.L_x_54) ;  /* 0x0000008000017945 */ /* 0x000fe80003800000 */
[----:B------:R-:W-:-:S04]  /*3060*/  FMUL R21, R21, R90 ;  /* 0x0000005a15157220 */ /* 0x000fc80000400000 */
[----:B------:R-:W-:-:S05]  /*3070*/  FFMA R21, R66, R88, R21 ;  /* 0x0000005842157223 */ /* 0x000fca0000000015 */
[----:B------:R-:W-:-:S05]  /*3080*/  F2FP.F16.F32.PACK_AB R21, RZ, R21 ;  /* 0x00000015ff15723e */ /* 0x000fca00000000ff */
[----:B------:R0:W-:Y:S01]  /*3090*/  @P0 STG.E.U16 desc[UR36][R58.64+0x20], R21 ;  /* 0x000020153a000986 */ /* 0x0001e2000c101524 */
[----:B------:R-:W-:-:S13]  /*30a0*/  ISETP.GT.AND P0, PT, R3, 0x8, P1 ;  /* 0x000000080300780c */ /* 0x000fda0000f04270 */
[----:B0-----:R-:W-:Y:S05]  /*30b0*/  @!P0 BRA `(.L_x_55) ;  /* 0x0000000000048947 */ /* 0x001fea0003800000 */
[----:B------:R0:W5:Y:S02]  /*30c0*/  LDG.E.LTC128B.U16 R104, desc[UR36][R56.64+0x22] ;  /* 0x0000222438687981 */ /* 0x000164000c1e1520 */
.L_x_55:
[----:B------:R-:W-:Y:S05]  /*30d0*/  BSYNC B1 ;  /* 0x0000000000017941 */ /* 0x000fea0003800000 */
.L_x_54:
[----:B-----5:R-:W-:Y:S01]  /*30e0*/  HADD2.F32 R21, -RZ, R104.H0_H0 ;  /* 0x20000068ff157230 */ /* 0x020fe20000004100 */
[----:B------:R-:W-:Y:S01]  /*30f0*/  ISETP.GT.AND P2, PT, R4, 0x18, PT ;  /* 0x000000180400780c */ /* 0x000fe20003f44270 */
[----:B------:R-:W-:Y:S03]  /*3100*/  BSSY B1, `(.L_x_56) ;  /* 0x0000009000017945 */ /* 0x000fe60003800000 */
[----:B------:R-:W-:Y:S01]  /*3110*/  FMUL R14, R21, R90 ;  /* 0x0000005a150e7220 */ /* 0x000fe20000400000 */
[----:B------:R-:W-:-:S03]  /*3120*/  P2R R91, PR, RZ, 0x4 ;  /* 0x00000004ff5b7803 */ /* 0x000fc60000000000 */
[----:B------:R-:W-:-:S05]  /*3130*/  FFMA R14, R67, R88, R14 ;  /* 0x00000058430e7223 */ /* 0x000fca000000000e */
[----:B------:R-:W-:-:S05]  /*3140*/  F2FP.F16.F32.PACK_AB R14, RZ, R14 ;  /* 0x0000000eff0e723e */ /* 0x000fca00000000ff */
[----:B------:R0:W-:Y:S01]  /*3150*/  @P0 STG.E.U16 desc[UR36][R58.64+0x22], R14 ;  /* 0x0000220e3a000986 */ /* 0x0001e2000c101524 */
[----:B------:R-:W-:-:S13]  /*3160*/  ISETP.GT.AND P0, PT, R3, RZ, P2 ;  /* 0x000000ff0300720c */ /* 0x000fda0001704270 */
[----:B0-----:R-:W-:Y:S05]  /*3170*/  @!P0 BRA `(.L_x_57) ;  /* 0x0000000000048947 */ /* 0x001fea0003800000 */
[----:B------:R0:W5:Y:S02]  /*3180*/  LDG.E.LTC128B.U16 R104, desc[UR36][R8.64+0x30] ;  /* 0x0000302408687981 */ /* 0x000164000c1e1520 */
.L_x_57:
[----:B------:R-:W-:Y:S05]  /*3190*/  BSYNC B1 ;  /* 0x0000000000017941 */ /* 0x000fea0003800000 */
.L_x_56:
[----:B-----5:R-:W-:Y:S01]  /*31a0*/  HADD2.F32 R21, -RZ, R104.H0_H0 ;  /* 0x20000068ff157230 */ /* 0x020fe20000004100 */
[----:B------:R-:W-:Y:S01]  /*31b0*/  ISETP.GT.AND P1, PT, R4, 0x19, PT ;  /* 0x000000190400780c */ /* 0x000fe20003f24270 */
[----:B------:R-:W-:Y:S01]  /*31c0*/  @P0 IMAD.MOV.U32 R20, RZ, RZ, R94 ;  /* 0x000000ffff140224 */ /* 0x000fe200078e005e */
[----:B------:R-:W-:Y:S02]  /*31d0*/  BSSY B1, `(.L_x_58) ;  /* 0x000000b000017945 */ /* 0x000fe40003800000 */
[----:B------:R-:W-:-:S04]  /*31e0*/  FMUL R21, R21, R90 ;  /* 0x0000005a15157220 */ /* 0x000fc80000400000 */
[----:B------:R-:W-:Y:S01]  /*31f0*/  FFMA R21, R68, R88, R21 ;  /* 0x0000005844157223 */ /* 0x000fe20000000015 */
[----:B------:R-:W-:-:S04]  /*3200*/  P2R R68, PR, RZ, 0x2 ;  /* 0x00000002ff447803 */ /* 0x000fc80000000000 */
[----:B------:R-:W-:-:S04]  /*3210*/  F2FP.F16.F32.PACK_AB R21, RZ, R21 ;  /* 0x00000015ff15723e */ /* 0x000fc800000000ff */
[----:B------:R-:W-:Y:S01]  /*3220*/  PRMT R14, R21, 0x7610, R14 ;  /* 0x00007610150e7816 */ /* 0x000fe2000000000e */
[----:B------:R-:W-:-:S05]  /*3230*/  @P0 IMAD.MOV.U32 R21, RZ, RZ, R95 ;  /* 0x000000ffff150224 */ /* 0x000fca00078e005f */
[----:B------:R0:W-:Y:S01]  /*3240*/  @P0 STG.E.U16 desc[UR36][R20.64+0x30], R14 ;  /* 0x0000300e14000986 */ /* 0x0001e2000c101524 */
[----:B------:R-:W-:-:S13]  /*3250*/  ISETP.GT.AND P0, PT, R3, RZ, P1 ;  /* 0x000000ff0300720c */ /* 0x000fda0000f04270 */
[----:B0-----:R-:W-:Y:S05]  /*3260*/  @!P0 BRA `(.L_x_59) ;  /* 0x0000000000048947 */ /* 0x001fea0003800000 */
[----:B------:R0:W5:Y:S02]  /*3270*/  LDG.E.LTC128B.U16 R104, desc[UR36][R8.64+0x32] ;  /* 0x0000322408687981 */ /* 0x000164000c1e1520 */
.L_x_59:
[----:B------:R-:W-:Y:S05]  /*3280*/  BSYNC B1 ;  /* 0x0000000000017941 */ /* 0x000fea0003800000 */
.L_x_58:
        /* <DEDUP_REMOVED lines=11> */
.L_x_61:
[----:B------:R-:W-:Y:S05]  /*3340*/  BSYNC B1 ;  /* 0x0000000000017941 */ /* 0x000fea0003800000 */
.L_x_60:
        /* <DEDUP_REMOVED lines=9> */
.L_x_63:
[----:B------:R-:W-:Y:S05]  /*33e0*/  BSYNC B1 ;  /* 0x0000000000017941 */ /* 0x000fea0003800000 */
.L_x_62:
        /* <DEDUP_REMOVED lines=11> */
.L_x_65:
[----:B------:R-:W-:Y:S05]  /*34a0*/  BSYNC B1 ;  /* 0x0000000000017941 */ /* 0x000fea0003800000 */
.L_x_64:
[----:B-----5:R-:W-:Y:S01]  /*34b0*/  HADD2.F32 R21, -RZ, R104.H0_H0 ;  /* 0x20000068ff157230 */ /* 0x020fe20000004100 */
[----:B------:R-:W-:Y:S01]  /*34c0*/  ISETP.GT.AND P1, PT, R4, 0x21, PT ;  /* 0x000000210400780c */ /* 0x000fe20003f24270 */
[----:B------:R-:W-:Y:S01]  /*34d0*/  @P0 IMAD.MOV.U32 R20, RZ, RZ, R94 ;  /* 0x000000ffff140224 */ /* 0x000fe200078e005e */
[----:B------:R-:W-:Y:S02]  /*34e0*/  BSSY B1, `(.L_x_66) ;  /* 0x000000b000017945 */ /* 0x000fe40003800000 */
[----:B------:R-:W-:Y:S01]  /*34f0*/  FMUL R21, R21, R90 ;  /* 0x0000005a15157220 */ /* 0x000fe20000400000 */
[----:B------:R-:W-:-:S03]  /*3500*/  P2R R70, PR, RZ, 0x2 ;  /* 0x00000002ff467803 */ /* 0x000fc60000000000 */
[----:B------:R-:W-:-:S05]  /*3510*/  FFMA R21, R72, R88, R21 ;  /* 0x0000005848157223 */ /* 0x000fca0000000015 */
[----:B------:R-:W-:-:S04]  /*3520*/  F2FP.F16.F32.PACK_AB R21, RZ, R21 ;  /* 0x00000015ff15723e */ /* 0x000fc800000000ff */
[----:B------:R-:W-:Y:S01]  /*3530*/  PRMT R14, R21, 0x7610, R14 ;  /* 0x00007610150e7816 */ /* 0x000fe2000000000e */
[----:B------:R-:W-:-:S05]  /*3540*/  @P0 IMAD.MOV.U32 R21, RZ, RZ, R95 ;  /* 0x000000ffff150224 */ /* 0x000fca00078e005f */
[----:B------:R0:W-:Y:S01]  /*3550*/  @P0 STG.E.U16 desc[UR36][R20.64+0x40], R14 ;  /* 0x0000400e14000986 */ /* 0x0001e2000c101524 */
[----:B------:R-:W-:-:S13]  /*3560*/  ISETP.GT.AND P0, PT, R3, RZ, P1 ;  /* 0x000000ff0300720c */ /* 0x000fda0000f04270 */
[----:B0-----:R-:W-:Y:S05]  /*3570*/  @!P0 BRA `(.L_x_67) ;  /* 0x0000000000048947 */ /* 0x001fea0003800000 */
[----:B------:R0:W5:Y:S02]  /*3580*/  LDG.E.LTC128B.U16 R104, desc[UR36][R8.64+0x42] ;  /* 0x0000422408687981 */ /* 0x000164000c1e1520 */
.L_x_67:
[----:B------:R-:W-:Y:S05]  /*3590*/  BSYNC B1 ;  /* 0x0000000000017941 */ /* 0x000fea0003800000 */
.L_x_66:
        /* <DEDUP_REMOVED lines=11> */
.L_x_69:
[----:B------:R-:W-:Y:S05]  /*3650*/  BSYNC B1 ;  /* 0x0000000000017941 */ /* 0x000fea0003800000 */
.L_x_68:
        /* <DEDUP_REMOVED lines=9> */
.L_x_71:
[----:B------:R-:W-:Y:S05]  /*36f0*/  BSYNC B1 ;  /* 0x0000000000017941 */ /* 0x000fea0003800000 */
.L_x_70:
        /* <DEDUP_REMOVED lines=11> */
.L_x_73:
[----:B------:R-:W-:Y:S05]  /*37b0*/  BSYNC B1 ;  /* 0x0000000000017941 */ /* 0x000fea0003800000 */
.L_x_72:
[----:B-----5:R-:W-:Y:S01]  /*37c0*/  HADD2.F32 R21, -RZ, R104.H0_H0 ;  /* 0x20000068ff157230 */ /* 0x020fe20000004100 */
[----:B------:R-:W-:Y:S01]  /*37d0*/  ISETP.GT.AND P5, PT, R4, 0x29, PT ;  /* 0x000000290400780c */ /* 0x000fe20003fa4270 */
[----:B------:R-:W-:Y:S01]  /*37e0*/  @P0 IMAD.MOV.U32 R20, RZ, RZ, R94 ;  /* 0x000000ffff140224 */ /* 0x000fe200078e005e */
[----:B------:R-:W-:Y:S02]  /*37f0*/  BSSY B1, `(.L_x_74) ;  /* 0x000000b000017945 */ /* 0x000fe40003800000 */
[----:B------:R-:W-:-:S04]  /*3800*/  FMUL R21, R21, R90 ;  /* 0x0000005a15157220 */ /* 0x000fc80000400000 */
[----:B------:R-:W-:-:S05]  /*3810*/  FFMA R21, R76, R88, R21 ;  /* 0x000000584c157223 */ /* 0x000fca0000000015 */
[----:B------:R-:W-:-:S04]  /*3820*/  F2FP.F16.F32.PACK_AB R21, RZ, R21 ;  /* 0x00000015ff15723e */ /* 0x000fc800000000ff */
[----:B------:R-:W-:Y:S01]  /*3830*/  PRMT R14, R21, 0x7610, R14 ;  /* 0x00007610150e7816 */ /* 0x000fe2000000000e */
[----:B------:R-:W-:-:S05]  /*3840*/  @P0 IMAD.MOV.U32 R21, RZ, RZ, R95 ;  /* 0x000000ffff150224 */ /* 0x000fca00078e005f */
[----:B------:R1:W-:Y:S01]  /*3850*/  @P0 STG.E.U16 desc[UR36][R20.64+0x50], R14 ;  /* 0x0000500e14000986 */ /* 0x0003e2000c101524 */
[----:B------:R-:W-:Y:S02]  /*3860*/  ISETP.GT.AND P0, PT, R3, RZ, P5 ;  /* 0x000000ff0300720c */ /* 0x000fe40002f04270 */
[----:B-1----:R-:W-:-:S11]  /*3870*/  P2R R14, PR, RZ, 0x20 ;  /* 0x00000020ff0e7803 */ /* 0x002fd60000000000 */
[----:B------:R-:W-:Y:S05]  /*3880*/  @!P0 BRA `(.L_x_75) ;  /* 0x0000000000048947 */ /* 0x000fea0003800000 */
[----:B------:R1:W5:Y:S02]  /*3890*/  LDG.E.LTC128B.U16 R104, desc[UR36][R8.64+0x52] ;  /* 0x0000522408687981 */ /* 0x000364000c1e1520 */
.L_x_75:
[----:B------:R-:W-:Y:S05]  /*38a0*/  BSYNC B1 ;  /* 0x0000000000017941 */ /* 0x000fea0003800000 */
.L_x_74:
        /* <DEDUP_REMOVED lines=11> */
.L_x_77:
[----:B------:R-:W-:Y:S05]  /*3960*/  BSYNC B1 ;  /* 0x0000000000017941 */ /* 0x000fea0003800000 */
.L_x_76:
        /* <DEDUP_REMOVED lines=9> */
.L_x_79:
[----:B------:R-:W-:Y:S05]  /*3a00*/  BSYNC B1 ;  /* 0x0000000000017941 */ /* 0x000fea0003800000 */
.L_x_78:
[----:B-----5:R-:W-:Y:S01]  /*3a10*/  HADD2.F32 R21, -RZ, R104.H0_H0 ;  /* 0x20000068ff157230 */ /* 0x020fe20000004100 */
[----:B------:R-:W-:Y:S01]  /*3a20*/  ISETP.GT.AND P3, PT, R4, 0x30, PT ;  /* 0x000000300400780c */ /* 0x000fe20003f64270 */
[----:B------:R-:W-:Y:S03]  /*3a30*/  BSSY B1, `(.L_x_80) ;  /* 0x0000008000017945 */ /* 0x000fe60003800000 */
[----:B------:R-:W-:-:S04]  /*3a40*/  FMUL R14, R21, R90 ;  /* 0x0000005a150e7220 */ /* 0x000fc80000400000 */
[----:B------:R-:W-:-:S05]  /*3a50*/  FFMA R14, R79, R88, R14 ;  /* 0x000000584f0e7223 */ /* 0x000fca000000000e */
[----:B------:R-:W-:-:S05]  /*3a60*/  F2FP.F16.F32.PACK_AB R14, RZ, R14 ;  /* 0x0000000eff0e723e */ /* 0x000fca00000000ff */
[----:B------:R0:W-:Y:S01]  /*3a70*/  @P0 STG.E.U16 desc[UR36][R58.64+0x52], R14 ;  /* 0x0000520e3a000986 */ /* 0x0001e2000c101524 */
[----:B------:R-:W-:-:S13]  /*3a80*/  ISETP.GT.AND P0, PT, R3, RZ, P3 ;  /* 0x000000ff0300720c */ /* 0x000fda0001f04270 */
[----:B0-----:R-:W-:Y:S05]  /*3a90*/  @!P0 BRA `(.L_x_81) ;  /* 0x0000000000048947 */ /* 0x001fea0003800000 */
[----:B------:R0:W5:Y:S02]  /*3aa0*/  LDG.E.LTC128B.U16 R104, desc[UR36][R8.64+0x60] ;  /* 0x0000602408687981 */ /* 0x000164000c1e1520 */
.L_x_81:
[----:B------:R-:W-:Y:S05]  /*3ab0*/  BSYNC B1 ;  /* 0x0000000000017941 */ /* 0x000fea0003800000 */
.L_x_80:
        /* <DEDUP_REMOVED lines=13> */
.L_x_83:
[----:B------:R-:W-:Y:S05]  /*3b90*/  BSYNC B1 ;  /* 0x0000000000017941 */ /* 0x000fea0003800000 */
.L_x_82:
        /* <DEDUP_REMOVED lines=11> */
.L_x_85:
[----:B------:R-:W-:Y:S05]  /*3c50*/  BSYNC B1 ;  /* 0x0000000000017941 */ /* 0x000fea0003800000 */
.L_x_84:
        /* <DEDUP_REMOVED lines=9> */
.L_x_87:
[----:B------:R-:W-:Y:S05]  /*3cf0*/  BSYNC B1 ;  /* 0x0000000000017941 */ /* 0x000fea0003800000 */
.L_x_86:
        /* <DEDUP_REMOVED lines=10> */
.L_x_89:
[----:B------:R-:W-:Y:S05]  /*3da0*/  BSYNC B1 ;  /* 0x0000000000017941 */ /* 0x000fea0003800000 */
.L_x_88:
[----:B-----5:R-:W-:Y:S01]  /*3db0*/  HADD2.F32 R21, -RZ, R104.H0_H0 ;  /* 0x20000068ff157230 */ /* 0x020fe20000004100 */
[----:B------:R-:W-:Y:S01]  /*3dc0*/  BSSY B1, `(.L_x_90) ;  /* 0x0000011000017945 */ /* 0x000fe20003800000 */
[----:B------:R-:W-:Y:S02]  /*3dd0*/  @P0 IMAD.MOV.U32 R66, RZ, RZ, R94 ;  /* 0x000000ffff420224 */ /* 0x000fe400078e005e */
[----:B------:R-:W-:Y:S02]  /*3de0*/  @P0 IMAD.MOV.U32 R67, RZ, RZ, R95 ;  /* 0x000000ffff430224 */ /* 0x000fe400078e005f */
[----:B------:R-:W-:-:S04]  /*3df0*/  FMUL R21, R21, R90 ;  /* 0x0000005a15157220 */ /* 0x000fc80000400000 */
[----:B------:R-:W-:-:S05]  /*3e00*/  FFMA R21, R84, R88, R21 ;  /* 0x0000005854157223 */ /* 0x000fca0000000015 */
[----:B------:R-:W-:-:S05]  /*3e10*/  F2FP.F16.F32.PACK_AB R21, RZ, R21 ;  /* 0x00000015ff15723e */ /* 0x000fca00000000ff */
[----:B------:R1:W-:Y:S01]  /*3e20*/  @P0 STG.E.U16 desc[UR36][R66.64+0x70], R21 ;  /* 0x0000701542000986 */ /* 0x0003e2000c101524 */
[----:B------:R-:W-:-:S05]  /*3e30*/  IADD3 R20, P0, R5, R100, RZ ;  /* 0x0000006405147210 */ /* 0x000fca0007f1e0ff */
[----:B-1----:R-:W-:Y:S01]  /*3e40*/  IMAD.X R21, R15, 0x1, R101, P0 ;  /* 0x000000010f157824 */ /* 0x002fe200000e0665 */
[----:B------:R-:W-:-:S05]  /*3e50*/  IADD3 R64, P0, R5, R100, RZ ;  /* 0x0000006405407210 */ /* 0x000fca0007f1e0ff */
[----:B------:R-:W-:Y:S01]  /*3e60*/  IMAD.X R65, R15, 0x1, R101, P0 ;  /* 0x000000010f417824 */ /* 0x000fe200000e0665 */
[----:B------:R-:W-:-:S05]  /*3e70*/  IADD3 R14, P0, R5, R94, RZ ;  /* 0x0000005e050e7210 */ /* 0x000fca0007f1e0ff */
[----:B------:R-:W-:Y:S01]  /*3e80*/  IMAD.X R15, R15, 0x1, R95, P0 ;  /* 0x000000010f0f7824 */ /* 0x000fe200000e065f */
[----:B------:R-:W-:-:S04]  /*3e90*/  ISETP.GT.AND P0, PT, R4, 0x39, PT ;  /* 0x000000390400780c */ /* 0x000fc80003f04270 */
[----:B------:R-:W-:-:S13]  /*3ea0*/  ISETP.GT.AND P4, PT, R3, RZ, P0 ;  /* 0x000000ff0300720c */ /* 0x000fda0000784270 */
[----:B------:R-:W-:Y:S05]  /*3eb0*/  @!P4 BRA `(.L_x_91) ;  /* 0x000000000004c947 */ /* 0x000fea0003800000 */
[----:B------:R1:W5:Y:S02]  /*3ec0*/  LDG.E.LTC128B.U16 R104, desc[UR36][R8.64+0x72] ;  /* 0x0000722408687981 */ /* 0x000364000c1e1520 */
.L_x_91:
[----:B------:R-:W-:Y:S05]  /*3ed0*/  BSYNC B1 ;  /* 0x0000000000017941 */ /* 0x000fea0003800000 */
.L_x_90:
        /* <DEDUP_REMOVED lines=9> */
.L_x_93:
[----:B------:R-:W-:Y:S05]  /*3f70*/  BSYNC B1 ;  /* 0x0000000000017941 */ /* 0x000fea0003800000 */
.L_x_92:
        /* <DEDUP_REMOVED lines=9> */
.L_x_95:
[----:B------:R-:W-:Y:S05]  /*4010*/  BSYNC B1 ;  /* 0x0000000000017941 */ /* 0x000fea0003800000 */
.L_x_94:
[----:B-----5:R-:W-:-:S05]  /*4020*/  HADD2.F32 R5, -RZ, R104.H0_H0 ;  /* 0x20000068ff057230 */ /* 0x020fca0000004100 */
[----:B------:R-:W-:-:S04]  /*4030*/  FMUL R4, R5, R90 ;  /* 0x0000005a05047220 */ /* 0x000fc80000400000 */
[----:B------:R-:W-:-:S05]  /*4040*/  FFMA R4, R87, R88, R4 ;  /* 0x0000005857047223 */ /* 0x000fca0000000004 */
[----:B------:R-:W-:-:S05]  /*4050*/  F2FP.F16.F32.PACK_AB R4, RZ, R4 ;  /* 0x00000004ff04723e */ /* 0x000fca00000000ff */
[----:B------:R0:W-:Y:S01]  /*4060*/  @P4 STG.E.U16 desc[UR36][R58.64+0x72], R4 ;  /* 0x000072043a004986 */ /* 0x0001e2000c101524 */
[----:B------:R-:W-:-:S13]  /*4070*/  ISETP.GT.AND P4, PT, R3, 0x80, P6 ;  /* 0x000000800300780c */ /* 0x000fda0003784270 */
[----:B------:R-:W2:Y:S01]  /*4080*/  @P4 LDG.E.LTC128B.U16 R104, desc[UR36][R62.64] ;  /* 0x000000243e684981 */ /* 0x000ea2000c1e1520 */
[----:B------:R-:W-:Y:S01]  /*4090*/  BSSY B1, `(.L_x_96) ;  /* 0x000000a000017945 */ /* 0x000fe20003800000 */
[----:B--2---:R-:W-:-:S05]  /*40a0*/  HADD2.F32 R5, -RZ, R104.H0_H0 ;  /* 0x20000068ff057230 */ /* 0x004fca0000004100 */
[----:B------:R-:W-:-:S04]  /*40b0*/  FMUL R5, R5, R90 ;  /* 0x0000005a05057220 */ /* 0x000fc80000400000 */
[----:B------:R-:W-:-:S05]  /*40c0*/  FFMA R5, R24, R88, R5 ;  /* 0x0000005818057223 */ /* 0x000fca0000000005 */
[----:B------:R-:W-:-:S05]  /*40d0*/  F2FP.F16.F32.PACK_AB R5, RZ, R5 ;  /* 0x00000005ff05723e */ /* 0x000fca00000000ff */
[----:B------:R0:W-:Y:S01]  /*40e0*/  @P4 STG.E.U16 desc[UR36][R14.64], R5 ;  /* 0x000000050e004986 */ /* 0x0001e2000c101524 */
[----:B------:R-:W-:-:S04]  /*40f0*/  ISETP.NE.AND P4, PT, R107, RZ, PT ;  /* 0x000000ff6b00720c */ /* 0x000fc80003f85270 */
[----:B------:R-:W-:-:S13]  /*4100*/  ISETP.GT.AND P4, PT, R3, 0x80, P4 ;  /* 0x000000800300780c */ /* 0x000fda0002784270 */
[----:B0-----:R-:W-:Y:S05]  /*4110*/  @!P4 BRA `(.L_x_97) ;  /* 0x000000000004c947 */ /* 0x001fea0003800000 */
[----:B------:R0:W5:Y:S02]  /*4120*/  LDG.E.LTC128B.U16 R104, desc[UR36][R60.64+0x2] ;  /* 0x000002243c687981 */ /* 0x000164000c1e1520 */
.L_x_97:
[----:B------:R-:W-:Y:S05]  /*4130*/  BSYNC B1 ;  /* 0x0000000000017941 */ /* 0x000fea0003800000 */
.L_x_96:
[----:B-----5:R-:W-:Y:S01]  /*4140*/  HADD2.F32 R5, -RZ, R104.H0_H0 ;  /* 0x20000068ff057230 */ /* 0x020fe20000004100 */
[----:B------:R-:W-:Y:S01]  /*4150*/  ISETP.GT.AND P6, PT, R3, 0x88, P6 ;  /* 0x000000880300780c */ /* 0x000fe200037c4270 */
[----:B------:R-:W-:Y:S03]  /*4160*/  BSSY B1, `(.L_x_98) ;  /* 0x000000a000017945 */ /* 0x000fe60003800000 */
[----:B------:R-:W-:Y:S01]  /*4170*/  FMUL R4, R5, R90 ;  /* 0x0000005a05047220 */ /* 0x000fe20000400000 */
[----:B------:R-:W-:-:S03]  /*4180*/  @P4 IMAD.MOV.U32 R5, RZ, RZ, R15 ;  /* 0x000000ffff054224 */ /* 0x000fc600078e000f */
[----:B------:R-:W-:-:S05]  /*4190*/  FFMA R4, R25, R88, R4 ;  /* 0x0000005819047223 */ /* 0x000fca0000000004 */
[----:B------:R-:W-:-:S04]  /*41a0*/  F2FP.F16.F32.PACK_AB R4, RZ, R4 ;  /* 0x00000004ff04723e */ /* 0x000fc800000000ff */
[----:B-1-34-:R-:W-:Y:S01]  /*41b0*/  PRMT R8, R4, 0x7610, R8 ;  /* 0x0000761004087816 */ /* 0x01afe20000000008 */
[----:B------:R-:W-:-:S05]  /*41c0*/  @P4 IMAD.MOV.U32 R4, RZ, RZ, R14 ;  /* 0x000000ffff044224 */ /* 0x000fca00078e000e */
[----:B------:R1:W-:Y:S01]  /*41d0*/  @P4 STG.E.U16 desc[UR36][R4.64+0x2], R8 ;  /* 0x0000020804004986 */ /* 0x0003e2000c101524 */
[----:B------:R-:W-:Y:S05]  /*41e0*/  @!P6 BRA `(.L_x_99) ;  /* 0x000000000004e947 */ /* 0x000fea0003800000 */
[----:B------:R2:W5:Y:S02]  /*41f0*/  LDG.E.LTC128B.U16 R104, desc[UR36][R6.64] ;  /* 0x0000002406687981 */ /* 0x000564000c1e1520 */
.L_x_99:
[----:B------:R-:W-:Y:S05]  /*4200*/  BSYNC B1 ;  /* 0x0000000000017941 */ /* 0x000fea0003800000 */
.L_x_98:
[----:B-1---5:R-:W-:Y:S01]  /*4210*/  HADD2.F32 R5, -RZ, R104.H0_H0 ;  /* 0x20000068ff057230 */ /* 0x022fe20000004100 */
[----:B------:R-:W-:Y:S01]  /*4220*/  ISETP.NE.AND P4, PT, R107, RZ, PT ;  /* 0x000000ff6b00720c */ /* 0x000fe20003f85270 */
[----:B------:R-:W-:Y:S03]  /*4230*/  BSSY B1, `(.L_x_100) ;  /* 0x0000008000017945 */ /* 0x000fe60003800000 */
[----:B------:R-:W-:Y:S01]  /*4240*/  FMUL R5, R5, R90 ;  /* 0x0000005a05057220 */ /* 0x000fe20000400000 */
[----:B------:R-:W-:-:S03]  /*4250*/  ISETP.GT.AND P4, PT, R3, 0x88, P4 ;  /* 0x000000880300780c */ /* 0x000fc60002784270 */
[----:B------:R-:W-:-:S05]  /*4260*/  FFMA R5, R26, R88, R5 ;  /* 0x000000581a057223 */ /* 0x000fca0000000005 */
[----:B------:R-:W-:-:S05]  /*4270*/  F2FP.F16.F32.PACK_AB R5, RZ, R5 ;  /* 0x00000005ff05723e */ /* 0x000fca00000000ff */
[----:B------:R1:W-:Y:S01]  /*4280*/  @P6 STG.E.U16 desc[UR36][R20.64], R5 ;  /* 0x0000000514006986 */ /* 0x0003e2000c101524 */
[----:B------:R-:W-:Y:S05]  /*4290*/  @!P4 BRA `(.L_x_101) ;  /* 0x000000000004c947 */ /* 0x000fea0003800000 */
[----:B------:R3:W5:Y:S02]  /*42a0*/  LDG.E.LTC128B.U16 R104, desc[UR36][R10.64+0x2] ;  /* 0x000002240a687981 */ /* 0x000764000c1e1520 */
.L_x_101:
[----:B------:R-:W-:Y:S05]  /*42b0*/  BSYNC B1 ;  /* 0x0000000000017941 */ /* 0x000fea0003800000 */
.L_x_100:
[----:B-1---5:R-:W-:Y:S01]  /*42c0*/  HADD2.F32 R5, -RZ, R104.H0_H0 ;  /* 0x20000068ff057230 */ /* 0x022fe20000004100 */
[----:B------:R-:W-:Y:S01]  /*42d0*/  ISETP.NE.AND P6, PT, R108, RZ, PT ;  /* 0x000000ff6c00720c */ /* 0x000fe20003fc5270 */
[----:B------:R-:W-:Y:S03]  /*42e0*/  BSSY B1, `(.L_x_102) ;  /* 0x0000008000017945 */ /* 0x000fe60003800000 */
[----:B------:R-:W-:-:S04]  /*42f0*/  FMUL R4, R5, R90 ;  /* 0x0000005a05047220 */ /* 0x000fc80000400000 */
[----:B------:R-:W-:-:S05]  /*4300*/  FFMA R4, R27, R88, R4 ;  /* 0x000000581b047223 */ /* 0x000fca0000000004 */
[----:B------:R-:W-:-:S05]  /*4310*/  F2FP.F16.F32.PACK_AB R4, RZ, R4 ;  /* 0x00000004ff04723e */ /* 0x000fca00000000ff */
[----:B------:R1:W-:Y:S01]  /*4320*/  @P4 STG.E.U16 desc[UR36][R64.64+0x2], R4 ;  /* 0x0000020440004986 */ /* 0x0003e2000c101524 */
[----:B------:R-:W-:-:S13]  /*4330*/  ISETP.GT.AND P4, PT, R3, 0x80, P6 ;  /* 0x000000800300780c */ /* 0x000fda0003784270 */
[----:B-1----:R-:W-:Y:S05]  /*4340*/  @!P4 BRA `(.L_x_103) ;  /* 0x000000000004c947 */ /* 0x002fea0003800000 */
[----:B------:R1:W5:Y:S02]  /*4350*/  LDG.E.LTC128B.U16 R104, desc[UR36][R60.64+0x10] ;  /* 0x000010243c687981 */ /* 0x000364000c1e1520 */
.L_x_103:
[----:B------:R-:W-:Y:S05]  /*4360*/  BSYNC B1 ;  /* 0x0000000000017941 */ /* 0x000fea0003800000 */
.L_x_102:
[----:B-----5:R-:W-:Y:S01]  /*4370*/  HADD2.F32 R5, -RZ, R104.H0_H0 ;  /* 0x20000068ff057230 */ /* 0x020fe20000004100 */
[----:B------:R-:W-:Y:S01]  /*4380*/  ISETP.NE.AND P6, PT, R109, RZ, PT ;  /* 0x000000ff6d00720c */ /* 0x000fe20003fc5270 */
[----:B------:R-:W-:Y:S01]  /*4390*/  @P4 IMAD.MOV.U32 R4, RZ, RZ, R14 ;  /* 0x000000ffff044224 */ /* 0x000fe200078e000e */
[----:B------:R-:W-:Y:S02]  /*43a0*/  BSSY B1, `(.L_x_104) ;  /* 0x000000a000017945 */ /* 0x000fe40003800000 */
[----:B------:R-:W-:-:S04]  /*43b0*/  FMUL R5, R5, R90 ;  /* 0x0000005a05057220 */ /* 0x000fc80000400000 */
[----:B------:R-:W-:-:S05]  /*43c0*/  FFMA R5, R28, R88, R5 ;  /* 0x000000581c057223 */ /* 0x000fca0000000005 */
[----:B------:R-:W-:-:S04]  /*43d0*/  F2FP.F16.F32.PACK_AB R5, RZ, R5 ;  /* 0x00000005ff05723e */ /* 0x000fc800000000ff */
[----:B--2---:R-:W-:Y:S01]  /*43e0*/  PRMT R6, R5, 0x7610, R6 ;  /* 0x0000761005067816 */ /* 0x004fe20000000006 */
[----:B------:R-:W-:-:S05]  /*43f0*/  @P4 IMAD.MOV.U32 R5, RZ, RZ, R15 ;  /* 0x000000ffff054224 */ /* 0x000fca00078e000f */
[----:B------:R2:W-:Y:S01]  /*4400*/  @P4 STG.E.U16 desc[UR36][R4.64+0x10], R6 ;  /* 0x0000100604004986 */ /* 0x0005e2000c101524 */
[----:B------:R-:W-:-:S13]  /*4410*/  ISETP.GT.AND P4, PT, R3, 0x80, P6 ;  /* 0x000000800300780c */ /* 0x000fda0003784270 */
[----:B--2---:R-:W-:Y:S05]  /*4420*/  @!P4 BRA `(.L_x_105) ;  /* 0x000000000004c947 */ /* 0x004fea0003800000 */
[----:B------:R2:W5:Y:S02]  /*4430*/  LDG.E.LTC128B.U16 R104, desc[UR36][R60.64+0x12] ;  /* 0x000012243c687981 */ /* 0x000564000c1e1520 */
.L_x_105:
[----:B------:R-:W-:Y:S05]  /*4440*/  BSYNC B1 ;  /* 0x0000000000017941 */ /* 0x000fea0003800000 */
.L_x_104:
[----:B-----5:R-:W-:Y:S01]  /*4450*/  HADD2.F32 R5, -RZ, R104.H0_H0 ;  /* 0x20000068ff057230 */ /* 0x020fe20000004100 */
[----:B------:R-:W-:Y:S04]  /*4460*/  BSSY B1, `(.L_x_106) ;  /* 0x000000c000017945 */ /* 0x000fe80003800000 */
[----:B------:R-:W-:Y:S01]  /*4470*/  FMUL R4, R5, R90 ;  /* 0x0000005a05047220 */ /* 0x000fe20000400000 */
[----:B------:R-:W-:-:S03]  /*4480*/  @P4 IMAD.MOV.U32 R5, RZ, RZ, R15 ;  /* 0x000000ffff054224 */ /* 0x000fc600078e000f */
[----:B------:R-:W-:-:S05]  /*4490*/  FFMA R4, R29, R88, R4 ;  /* 0x000000581d047223 */ /* 0x000fca0000000004 */
[----:B------:R-:W-:-:S04]  /*44a0*/  F2FP.F16.F32.PACK_AB R4, RZ, R4 ;  /* 0x00000004ff04723e */ /* 0x000fc800000000ff */
[----:B------:R-:W-:Y:S01]  /*44b0*/  PRMT R6, R4, 0x7610, R6 ;  /* 0x0000761004067816 */ /* 0x000fe20000000006 */
[----:B------:R-:W-:-:S05]  /*44c0*/  @P4 IMAD.MOV.U32 R4, RZ, RZ, R14 ;  /* 0x000000ffff044224 */ /* 0x000fca00078e000e */
[----:B------:R4:W-:Y:S01]  /*44d0*/  @P4 STG.E.U16 desc[UR36][R4.64+0x12], R6 ;  /* 0x0000120604004986 */ /* 0x0009e2000c101524 */
[----:B------:R-:W-:-:S04]  /*44e0*/  ISETP.NE.AND P4, PT, R108, RZ, PT ;  /* 0x000000ff6c00720c */ /* 0x000fc80003f85270 */
[----:B------:R-:W-:-:S13]  /*44f0*/  ISETP.GT.AND P4, PT, R3, 0x88, P4 ;  /* 0x000000880300780c */ /* 0x000fda0002784270 */
[----:B----4-:R-:W-:Y:S05]  /*4500*/  @!P4 BRA `(.L_x_107) ;  /* 0x000000000004c947 */ /* 0x010fea0003800000 */
[----:B------:R4:W5:Y:S02]  /*4510*/  LDG.E.LTC128B.U16 R104, desc[UR36][R10.64+0x10] ;  /* 0x000010240a687981 */ /* 0x000964000c1e1520 */
.L_x_107:
[----:B------:R-:W-:Y:S05]  /*4520*/  BSYNC B1 ;  /* 0x0000000000017941 */ /* 0x000fea0003800000 */
.L_x_106:
        /* <DEDUP_REMOVED lines=9> */
.L_x_109:
[----:B------:R-:W-:Y:S05]  /*45c0*/  BSYNC B1 ;  /* 0x0000000000017941 */ /* 0x000fea0003800000 */
.L_x_108:
[----:B-----5:R-:W-:Y:S01]  /*45d0*/  HADD2.F32 R5, -RZ, R104.H0_H0 ;  /* 0x20000068ff057230 */ /* 0x020fe20000004100 */
[----:B------:R-:W-:Y:S01]  /*45e0*/  ISETP.NE.AND P6, PT, R105, RZ, PT ;  /* 0x000000ff6900720c */ /* 0x000fe20003fc5270 */
[----:B------:R-:W-:Y:S03]  /*45f0*/  BSSY B1, `(.L_x_110) ;  /* 0x000000b000017945 */ /* 0x000fe60003800000 */
[----:B------:R-:W-:Y:S01]  /*4600*/  FMUL R4, R5, R90 ;  /* 0x0000005a05047220 */ /* 0x000fe20000400000 */
[----:B------:R-:W-:-:S03]  /*4610*/  @P4 IMAD.MOV.U32 R5, RZ, RZ, R13 ;  /* 0x000000ffff054224 */ /* 0x000fc600078e000d */
[----:B------:R-:W-:-:S05]  /*4620*/  FFMA R4, R31, R88, R4 ;  /* 0x000000581f047223 */ /* 0x000fca0000000004 */
[----:B------:R-:W-:-:S04]  /*4630*/  F2FP.F16.F32.PACK_AB R4, RZ, R4 ;  /* 0x00000004ff04723e */ /* 0x000fc800000000ff */
[----:B------:R-:W-:Y:S01]  /*4640*/  PRMT R6, R4, 0x7610, R6 ;  /* 0x0000761004067816 */ /* 0x000fe20000000006 */
[----:B------:R-:W-:-:S05]  /*4650*/  @P4 IMAD.MOV.U32 R4, RZ, RZ, R12 ;  /* 0x000000ffff044224 */ /* 0x000fca00078e000c */
[----:B------:R0:W-:Y:S01]  /*4660*/  @P4 STG.E.U16 desc[UR36][R4.64+0x12], R6 ;  /* 0x0000120604004986 */ /* 0x0001e2000c101524 */
[----:B------:R-:W-:-:S13]  /*4670*/  ISETP.GT.AND P4, PT, R3, 0x80, P6 ;  /* 0x000000800300780c */ /* 0x000fda0003784270 */
[----:B0-----:R-:W-:Y:S05]  /*4680*/  @!P4 BRA `(.L_x_111) ;  /* 0x000000000004c947 */ /* 0x001fea0003800000 */
[----:B------:R0:W5:Y:S02]  /*4690*/  LDG.E.LTC128B.U16 R104, desc[UR36][R60.64+0x20] ;  /* 0x000020243c687981 */ /* 0x000164000c1e1520 */
.L_x_111:
[----:B------:R-:W-:Y:S05]  /*46a0*/  BSYNC B1 ;  /* 0x0000000000017941 */ /* 0x000fea0003800000 */
.L_x_110:
[----:B-----5:R-:W-:Y:S01]  /*46b0*/  HADD2.F32 R5, -RZ, R104.H0_H0 ;  /* 0x20000068ff057230 */ /* 0x020fe20000004100 */
[----:B------:R-:W-:Y:S01]  /*46c0*/  ISETP.NE.AND P6, PT, R89, RZ, PT ;  /* 0x000000ff5900720c */ /* 0x000fe20003fc5270 */
        /* <DEDUP_REMOVED lines=11> */
.L_x_113:
[----:B------:R-:W-:Y:S05]  /*4780*/  BSYNC B1 ;  /* 0x0000000000017941 */ /* 0x000fea0003800000 */
.L_x_112:
        /* <DEDUP_REMOVED lines=11> */
[----:B0-----:R-:W-:Y:S05]  /*4840*/  @!P4 BRA `(.L_x_115) ;  /* 0x000000000004c947 */ /* 0x001fea0003800000 */
[----:B------:R0:W5:Y:S02]  /*4850*/  LDG.E.LTC128B.U16 R104, desc[UR36][R10.64+0x20] ;  /* 0x000020240a687981 */ /* 0x000164000c1e1520 */
.L_x_115:
[----:B------:R-:W-:Y:S05]  /*4860*/  BSYNC B1 ;  /* 0x0000000000017941 */ /* 0x000fea0003800000 */
.L_x_114:
[----:B-----5:R-:W-:Y:S01]  /*4870*/  HADD2.F32 R5, -RZ, R104.H0_H0 ;  /* 0x20000068ff057230 */ /* 0x020fe20000004100 */
[----:B------:R-:W-:Y:S01]  /*4880*/  BSSY B1, `(.L_x_116) ;  /* 0x000000b000017945 */ /* 0x000fe20003800000 */
[----:B------:R-:W-:-:S03]  /*4890*/  @P4 IMAD.MOV.U32 R4, RZ, RZ, R12 ;  /* 0x000000ffff044224 */ /* 0x000fc600078e000c */
        /* <DEDUP_REMOVED lines=9> */
.L_x_117:
[----:B------:R-:W-:Y:S05]  /*4930*/  BSYNC B1 ;  /* 0x0000000000017941 */ /* 0x000fea0003800000 */
.L_x_116:
        /* <DEDUP_REMOVED lines=13> */
.L_x_119:
[----:B------:R-:W-:Y:S05]  /*4a10*/  BSYNC B1 ;  /* 0x0000000000017941 */ /* 0x000fea0003800000 */
.L_x_118:
        /* <DEDUP_REMOVED lines=13> */
.L_x_121:
[----:B------:R-:W-:Y:S05]  /*4af0*/  BSYNC B1 ;  /* 0x0000000000017941 */ /* 0x000fea0003800000 */
.L_x_120:
        /* <DEDUP_REMOVED lines=13> */
.L_x_123:
[----:B------:R-:W-:Y:S05]  /*4bd0*/  BSYNC B1 ;  /* 0x0000000000017941 */ /* 0x000fea0003800000 */
.L_x_122:
        /* <DEDUP_REMOVED lines=12> */
.L_x_125:
[----:B------:R-:W-:Y:S05]  /*4ca0*/  BSYNC B1 ;  /* 0x0000000000017941 */ /* 0x000fea0003800000 */
.L_x_124:
        /* <DEDUP_REMOVED lines=13> */
.L_x_127:
[----:B------:R-:W-:Y:S05]  /*4d80*/  BSYNC B1 ;  /* 0x0000000000017941 */ /* 0x000fea0003800000 */
.L_x_126:
        /* <DEDUP_REMOVED lines=13> */
.L_x_129:
[----:B------:R-:W-:Y:S05]  /*4e60*/  BSYNC B1 ;  /* 0x0000000000017941 */ /* 0x000fea0003800000 */
.L_x_128:
        /* <DEDUP_REMOVED lines=13> */
.L_x_131:
[----:B------:R-:W-:Y:S05]  /*4f40*/  BSYNC B1 ;  /* 0x0000000000017941 */ /* 0x000fea0003800000 */
.L_x_130:
        /* <DEDUP_REMOVED lines=12> */
.L_x_133:
[----:B------:R-:W-:Y:S05]  /*5010*/  BSYNC B1 ;  /* 0x0000000000017941 */ /* 0x000fea0003800000 */
.L_x_132:
        /* <DEDUP_REMOVED lines=13> */
.L_x_135:
[----:B------:R-:W-:Y:S05]  /*50f0*/  BSYNC B1 ;  /* 0x0000000000017941 */ /* 0x000fea0003800000 */
.L_x_134:
        /* <DEDUP_REMOVED lines=12> */
.L_x_137:
[----:B------:R-:W-:Y:S05]  /*51c0*/  BSYNC B1 ;  /* 0x0000000000017941 */ /* 0x000fea0003800000 */
.L_x_136:
        /* <DEDUP_REMOVED lines=12> */
.L_x_139:
[----:B------:R-:W-:Y:S05]  /*5290*/  BSYNC B1 ;  /* 0x0000000000017941 */ /* 0x000fea0003800000 */
.L_x_138:
[----:B-----5:R-:W-:Y:S01]  /*52a0*/  HADD2.F32 R5, -RZ, R104.H0_H0 ;  /* 0x20000068ff057230 */ /* 0x020fe20000004100 */
[----:B------:R-:W-:Y:S01]  /*52b0*/  ISETP.GT.AND P5, PT, R3, 0x88, P5 ;  /* 0x000000880300780c */ /* 0x000fe20002fa4270 */
        /* <DEDUP_REMOVED lines=8> */
[----:B------:R-:W-:Y:S05]  /*5340*/  @!P5 BRA `(.L_x_141) ;  /* 0x000000000004d947 */ /* 0x000fea0003800000 */
[----:B------:R0:W5:Y:S02]  /*5350*/  LDG.E.LTC128B.U16 R104, desc[UR36][R10.64+0x52] ;  /* 0x000052240a687981 */ /* 0x000164000c1e1520 */
.L_x_141:
[----:B------:R-:W-:Y:S05]  /*5360*/  BSYNC B1 ;  /* 0x0000000000017941 */ /* 0x000fea0003800000 */
.L_x_140:
[----:B0----5:R-:W-:Y:S01]  /*5370*/  HADD2.F32 R5, -RZ, R104.H0_H0 ;  /* 0x20000068ff057230 */ /* 0x021fe20000004100 */
[----:B------:R-:W-:Y:S01]  /*5380*/  ISETP.GT.AND P4, PT, R3, 0x80, P3 ;  /* 0x000000800300780c */ /* 0x000fe20001f84270 */
        /* <DEDUP_REMOVED lines=8> */
[----:B------:R-:W-:Y:S05]  /*5410*/  @!P4 BRA `(.L_x_143) ;  /* 0x000000000004c947 */ /* 0x000fea0003800000 */
[----:B------:R0:W5:Y:S02]  /*5420*/  LDG.E.LTC128B.U16 R104, desc[UR36][R60.64+0x60] ;  /* 0x000060243c687981 */ /* 0x000164000c1e1520 */
.L_x_143:
[----:B------:R-:W-:Y:S05]  /*5430*/  BSYNC B1 ;  /* 0x0000000000017941 */ /* 0x000fea0003800000 */
.L_x_142:
[----:B0----5:R-:W-:Y:S01]  /*5440*/  HADD2.F32 R5, -RZ, R104.H0_H0 ;  /* 0x20000068ff057230 */ /* 0x021fe20000004100 */
        /* <DEDUP_REMOVED lines=11> */
.L_x_145:
[----:B------:R-:W-:Y:S05]  /*5500*/  BSYNC B1 ;  /* 0x0000000000017941 */ /* 0x000fea0003800000 */
.L_x_144:
        /* <DEDUP_REMOVED lines=12> */
.L_x_147:
[----:B------:R-:W-:Y:S05]  /*55d0*/  BSYNC B1 ;  /* 0x0000000000017941 */ /* 0x000fea0003800000 */
.L_x_146:
        /* <DEDUP_REMOVED lines=12> */
.L_x_149:
[----:B------:R-:W-:Y:S05]  /*56a0*/  BSYNC B1 ;  /* 0x0000000000017941 */ /* 0x000fea0003800000 */
.L_x_148:
        /* <DEDUP_REMOVED lines=12> */
.L_x_151:
[----:B------:R-:W-:Y:S05]  /*5770*/  BSYNC B1 ;  /* 0x0000000000017941 */ /* 0x000fea0003800000 */
.L_x_150:
        /* <DEDUP_REMOVED lines=12> */
.L_x_153:
[----:B------:R-:W-:Y:S05]  /*5840*/  BSYNC B1 ;  /* 0x0000000000017941 */ /* 0x000fea0003800000 */
.L_x_152:
        /* <DEDUP_REMOVED lines=9> */
.L_x_155:
[----:B------:R-:W-:Y:S05]  /*58e0*/  BSYNC B1 ;  /* 0x0000000000017941 */ /* 0x000fea0003800000 */
.L_x_154:
[----:B-----5:R-:W-:Y:S01]  /*58f0*/  HADD2.F32 R5, -RZ, R104.H0_H0 ;  /* 0x20000068ff057230 */ /* 0x020fe20000004100 */
[----:B------:R-:W-:Y:S01]  /*5900*/  ISETP.GT.AND P0, PT, R3, 0x88, P0 ;  /* 0x000000880300780c */ /* 0x000fe20000704270 */
[----:B0-----:R-:W-:Y:S01]  /*5910*/  @P1 IMAD.MOV.U32 R4, RZ, RZ, R12 ;  /* 0x000000ffff041224 */ /* 0x001fe200078e000c */
        /* <DEDUP_REMOVED lines=9> */
.L_x_157:
[----:B------:R-:W-:Y:S05]  /*59b0*/  BSYNC B1 ;  /* 0x0000000000017941 */ /* 0x000fea0003800000 */
.L_x_156:
[----:B------:R-:W-:Y:S05]  /*59c0*/  @!P0 BRA `(.L_x_158) ;  /* 0x0000001400f08947 */ /* 0x000fea0003800000 */
[----:B-----5:R-:W-:-:S05]  /*59d0*/  HADD2.F32 R3, -RZ, R104.H0_H0 ;  /* 0x20000068ff037230 */ /* 0x020fca0000004100 */
[----:B0-----:R-:W-:-:S04]  /*59e0*/  FMUL R4, R3, R90 ;  /* 0x0000005a03047220 */ /* 0x001fc80000400000 */
[----:B------:R-:W-:-:S05]  /*59f0*/  FFMA R4, R55, R88, R4 ;  /* 0x0000005837047223 */ /* 0x000fca0000000004 */
[----:B------:R-:W-:-:S05]  /*5a00*/  F2FP.F16.F32.PACK_AB R4, RZ, R4 ;  /* 0x00000004ff04723e */ /* 0x000fca00000000ff */
[----:B------:R0:W-:Y:S01]  /*5a10*/  STG.E.U16 desc[UR36][R12.64+0x72], R4 ;  /* 0x000072040c007986 */ /* 0x0001e2000c101524 */
[----:B------:R-:W-:Y:S05]  /*5a20*/  BRA `(.L_x_158) ;  /* 0x0000001400d87947 */ /* 0x000fea0003800000 */
.L_x_35:
[----:B------:R-:W-:Y:S01]  /*5a30*/  ULDC.64 UR4, c[0x0][0x5c0] ;  /* 0x0001700000047ab9 */ /* 0x000fe20000000a00 */
[----:B------:R-:W-:Y:S01]  /*5a40*/  ISETP.GT.AND P3, PT, R4, 0x1, PT ;  /* 0x000000010400780c */ /* 0x000fe20003f64270 */
[-C--:B------:R-:W-:Y:S01]  /*5a50*/  FMUL R56, R56, R88.reuse ;  /* 0x0000005838387220 */ /* 0x080fe20000400000 */
[----:B------:R-:W-:Y:S01]  /*5a60*/  LEA R14, P1, R104, UR4, 0x1 ;  /* 0x00000004680e7c11 */ /* 0x000fe2000f8208ff */
[-C--:B------:R-:W-:Y:S01]  /*5a70*/  FMUL R57, R57, R88.reuse ;  /* 0x0000005839397220 */ /* 0x080fe20000400000 */
[----:B------:R-:W-:Y:S01]  /*5a80*/  IMAD.SHL.U32 R7, R12, 0x10, RZ ;  /* 0x000000100c077824 */ /* 0x000fe200078e00ff */
[C---:B------:R-:W-:Y:S01]  /*5a90*/  ISETP.GT.AND P2, PT, R3.reuse, 0x8, P6 ;  /* 0x000000080300780c */ /* 0x040fe20003744270 */
[-C--:B------:R-:W-:Y:S01]  /*5aa0*/  FMUL R58, R58, R88.reuse ;  /* 0x000000583a3a7220 */ /* 0x080fe20000400000 */
[----:B------:R-:W-:Y:S01]  /*5ab0*/  LEA.HI.X R15, R104, UR5, R95, 0x1, P1 ;  /* 0x00000005680f7c11 */ /* 0x000fe200088f0c5f */
[----:B------:R-:W-:Y:S01]  /*5ac0*/  IMAD.SHL.U32 R89, R12, 0x100, RZ ;  /* 0x000001000c597824 */ /* 0x000fe200078e00ff */
[----:B------:R-:W-:Y:S01]  /*5ad0*/  ISETP.GT.AND P1, PT, R3, RZ, P3 ;  /* 0x000000ff0300720c */ /* 0x000fe20001f24270 */
[----:B------:R-:W-:Y:S01]  /*5ae0*/  FMUL R59, R59, R88 ;  /* 0x000000583b3b7220 */ /* 0x000fe20000400000 */
[----:B------:R-:W-:Y:S01]  /*5af0*/  F2FP.F16.F32.PACK_AB R56, RZ, R56 ;  /* 0x00000038ff38723e */ /* 0x000fe200000000ff */
[-C--:B------:R-:W-:Y:S01]  /*5b00*/  FMUL R60, R60, R88.reuse ;  /* 0x000000583c3c7220 */ /* 0x080fe20000400000 */
[----:B------:R-:W-:Y:S01]  /*5b10*/  F2FP.F16.F32.PACK_AB R57, RZ, R57 ;  /* 0x00000039ff39723e */ /* 0x000fe200000000ff */
[-C--:B------:R-:W-:Y:S01]  /*5b20*/  FMUL R61, R61, R88.reuse ;  /* 0x000000583d3d7220 */ /* 0x080fe20000400000 */
[----:B------:R-:W-:Y:S01]  /*5b30*/  SHF.L.U64.HI R5, R12, 0x4, R13 ;  /* 0x000000040c057819 */ /* 0x000fe2000001020d */
[----:B------:R-:W-:Y:S01]  /*5b40*/  @P0 STG.E.U16 desc[UR36][R14.64], R56 ;  /* 0x000000380e000986 */ /* 0x000fe2000c101524 */
[----:B------:R-:W-:Y:S01]  /*5b50*/  PRMT R9, R57, 0x7610, R9 ;  /* 0x0000761039097816 */ /* 0x000fe20000000009 */
[----:B------:R-:W-:Y:S01]  /*5b60*/  FMUL R63, R63, R88 ;  /* 0x000000583f3f7220 */ /* 0x000fe20000400000 */
[----:B------:R-:W-:Y:S01]  /*5b70*/  IADD3 R8, P0, R7, R14, RZ ;  /* 0x0000000e07087210 */ /* 0x000fe20007f1e0ff */
[----:B------:R-:W-:Y:S01]  /*5b80*/  FMUL R62, R62, R88 ;  /* 0x000000583e3e7220 */ /* 0x000fe20000400000 */
[----:B------:R-:W-:Y:S01]  /*5b90*/  F2FP.F16.F32.PACK_AB R58, RZ, R58 ;  /* 0x0000003aff3a723e */ /* 0x000fe200000000ff */
[--C-:B------:R-:W-:Y:S01]  /*5ba0*/  @P1 IMAD.MOV.U32 R10, RZ, RZ, R14.reuse ;  /* 0x000000ffff0a1224 */ /* 0x100fe200078e000e */
[----:B------:R-:W-:Y:S01]  /*5bb0*/  SHF.L.U64.HI R57, R12, 0x8, R13 ;  /* 0x000000080c397819 */ /* 0x000fe2000001020d */
[--C-:B------:R-:W-:Y:S01]  /*5bc0*/  @P1 IMAD.MOV.U32 R11, RZ, RZ, R15.reuse ;  /* 0x000000ffff0b1224 */ /* 0x100fe200078e000f */
[----:B------:R-:W-:Y:S01]  /*5bd0*/  ISETP.GT.AND P4, PT, R4, 0x8, PT ;  /* 0x000000080400780c */ /* 0x000fe20003f84270 */
[-C--:B------:R-:W-:Y:S01]  /*5be0*/  FMUL R64, R64, R88.reuse ;  /* 0x0000005840407220 */ /* 0x080fe20000400000 */
[----:B------:R-:W-:Y:S01]  /*5bf0*/  F2FP.F16.F32.PACK_AB R59, RZ, R59 ;  /* 0x0000003bff3b723e */ /* 0x000fe200000000ff */
[----:B------:R-:W-:Y:S01]  /*5c00*/  FMUL R65, R65, R88 ;  /* 0x0000005841417220 */ /* 0x000fe20000400000 */
[----:B------:R0:W-:Y:S01]  /*5c10*/  @P1 STG.E.U16 desc[UR36][R10.64+0x2], R9 ;  /* 0x000002090a001986 */ /* 0x0001e2000c101524 */
[----:B------:R-:W-:Y:S01]  /*5c20*/  F2FP.F16.F32.PACK_AB R60, RZ, R60 ;  /* 0x0000003cff3c723e */ /* 0x000fe200000000ff */
[-C--:B------:R-:W-:Y:S01]  /*5c30*/  FMUL R66, R66, R88.reuse ;  /* 0x0000005842427220 */ /* 0x080fe20000400000 */
[----:B------:R-:W-:Y:S01]  /*5c40*/  F2FP.F16.F32.PACK_AB R61, RZ, R61 ;  /* 0x0000003dff3d723e */ /* 0x000fe200000000ff */
[-C--:B------:R-:W-:Y:S01]  /*5c50*/  FMUL R67, R67, R88.reuse ;  /* 0x0000005843437220 */ /* 0x080fe20000400000 */
[----:B------:R-:W-:Y:S01]  /*5c60*/  F2FP.F16.F32.PACK_AB R63, RZ, R63 ;  /* 0x0000003fff3f723e */ /* 0x000fe200000000ff */
[----:B------:R-:W-:Y:S01]  /*5c70*/  FMUL R68, R68, R88 ;  /* 0x0000005844447220 */ /* 0x000fe20000400000 */
[----:B------:R-:W-:Y:S01]  /*5c80*/  F2FP.F16.F32.PACK_AB R62, RZ, R62 ;  /* 0x0000003eff3e723e */ /* 0x000fe200000000ff */
[----:B------:R-:W-:Y:S01]  /*5c90*/  FMUL R69, R69, R88 ;  /* 0x0000005845457220 */ /* 0x000fe20000400000 */
[----:B------:R-:W-:Y:S01]  /*5ca0*/  F2FP.F16.F32.PACK_AB R64, RZ, R64 ;  /* 0x00000040ff40723e */ /* 0x000fe200000000ff */
[-C--:B------:R-:W-:Y:S01]  /*5cb0*/  FMUL R70, R70, R88.reuse ;  /* 0x0000005846467220 */ /* 0x080fe20000400000 */
[----:B------:R-:W-:Y:S01]  /*5cc0*/  F2FP.F16.F32.PACK_AB R65, RZ, R65 ;  /* 0x00000041ff41723e */ /* 0x000fe200000000ff */
[----:B0-----:R-:W-:Y:S01]  /*5cd0*/  IMAD.X R9, R5, 0x1, R15, P0 ;  /* 0x0000000105097824 */ /* 0x001fe200000e060f */
[----:B------:R-:W-:Y:S01]  /*5ce0*/  ISETP.GT.AND P0, PT, R3, 0x8, P3 ;  /* 0x000000080300780c */ /* 0x000fe20001f04270 */
[-C--:B------:R-:W-:Y:S01]  /*5cf0*/  FMUL R71, R71, R88.reuse ;  /* 0x0000005847477220 */ /* 0x080fe20000400000 */
[----:B------:R-:W-:Y:S01]  /*5d00*/  ISETP.GT.AND P3, PT, R4, 0x9, PT ;  /* 0x000000090400780c */ /* 0x000fe20003f64270 */
[----:B------:R-:W-:Y:S01]  /*5d10*/  FMUL R72, R72, R88 ;  /* 0x0000005848487220 */ /* 0x000fe20000400000 */
[----:B------:R-:W-:Y:S01]  /*5d20*/  @P2 STG.E.U16 desc[UR36][R8.64], R58 ;  /* 0x0000003a08002986 */ /* 0x000fe2000c101524 */
[----:B------:R-:W-:Y:S01]  /*5d30*/  IADD3 R6, P1, P2, R89, R14, R7 ;  /* 0x0000000e59067210 */ /* 0x000fe20007a3e007 */
[----:B------:R-:W-:Y:S01]  /*5d40*/  FMUL R73, R73, R88 ;  /* 0x0000005849497220 */ /* 0x000fe20000400000 */
[----:B------:R-:W-:Y:S01]  /*5d50*/  F2FP.F16.F32.PACK_AB R66, RZ, R66 ;  /* 0x00000042ff42723e */ /* 0x000fe200000000ff */
[-C--:B------:R-:W-:Y:S01]  /*5d60*/  FMUL R74, R74, R88.reuse ;  /* 0x000000584a4a7220 */ /* 0x080fe20000400000 */
[----:B------:R-:W-:Y:S01]  /*5d70*/  IADD3.X R7, R57, R15, R5, P1, P2 ;  /* 0x0000000f39077210 */ /* 0x000fe20000fe4405 */
[-C--:B------:R-:W-:Y:S01]  /*5d80*/  FMUL R75, R75, R88.reuse ;  /* 0x000000584b4b7220 */ /* 0x080fe20000400000 */
[C---:B------:R-:W-:Y:S01]  /*5d90*/  ISETP.GT.AND P1, PT, R3.reuse, RZ, P4 ;  /* 0x000000ff0300720c */ /* 0x040fe20002724270 */
[-C--:B------:R-:W-:Y:S01]  /*5da0*/  FMUL R76, R76, R88.reuse ;  /* 0x000000584c4c7220 */ /* 0x080fe20000400000 */
[----:B------:R-:W-:Y:S01]  /*5db0*/  @P0 STG.E.U16 desc[UR36][R8.64+0x2], R59 ;  /* 0x0000023b08000986 */ /* 0x000fe2000c101524 */
[----:B------:R-:W-:Y:S01]  /*5dc0*/  ISETP.GT.AND P0, PT, R3, RZ, P3 ;  /* 0x000000ff0300720c */ /* 0x000fe20001f04270 */
[-C--:B------:R-:W-:Y:S01]  /*5dd0*/  FMUL R77, R77, R88.reuse ;  /* 0x000000584d4d7220 */ /* 0x080fe20000400000 */
[----:B------:R-:W-:Y:S01]  /*5de0*/  ISETP.GT.AND P2, PT, R4, 0x11, PT ;  /* 0x000000110400780c */ /* 0x000fe20003f44270 */
[-C--:B------:R-:W-:Y:S01]  /*5df0*/  FMUL R78, R78, R88.reuse ;  /* 0x000000584e4e7220 */ /* 0x080fe20000400000 */
[----:B------:R-:W-:Y:S01]  /*5e00*/  F2FP.F16.F32.PACK_AB R67, RZ, R67 ;  /* 0x00000043ff43723e */ /* 0x000fe200000000ff */
[----:B------:R-:W-:Y:S01]  /*5e10*/  FMUL R79, R79, R88 ;  /* 0x000000584f4f7220 */ /* 0x000fe20000400000 */
[----:B------:R-:W-:Y:S01]  /*5e20*/  F2FP.F16.F32.PACK_AB R68, RZ, R68 ;  /* 0x00000044ff44723e */ /* 0x000fe200000000ff */
[-C--:B------:R-:W-:Y:S01]  /*5e30*/  FMUL R80, R80, R88.reuse ;  /* 0x0000005850507220 */ /* 0x080fe20000400000 */
[----:B------:R-:W-:Y:S01]  /*5e40*/  F2FP.F16.F32.PACK_AB R69, RZ, R69 ;  /* 0x00000045ff45723e */ /* 0x000fe200000000ff */
[----:B------:R-:W-:Y:S01]  /*5e50*/  FMUL R81, R81, R88 ;  /* 0x0000005851517220 */ /* 0x000fe20000400000 */
[--C-:B------:R-:W-:Y:S01]  /*5e60*/  @P1 IMAD.MOV.U32 R10, RZ, RZ, R14.reuse ;  /* 0x000000ffff0a1224 */ /* 0x100fe200078e000e */
[----:B------:R-:W-:Y:S01]  /*5e70*/  F2FP.F16.F32.PACK_AB R70, RZ, R70 ;  /* 0x00000046ff46723e */ /* 0x000fe200000000ff */
[--C-:B------:R-:W-:Y:S01]  /*5e80*/  @P1 IMAD.MOV.U32 R11, RZ, RZ, R15.reuse ;  /* 0x000000ffff0b1224 */ /* 0x100fe200078e000f */
[----:B------:R-:W-:Y:S01]  /*5e90*/  F2FP.F16.F32.PACK_AB R71, RZ, R71 ;  /* 0x00000047ff47723e */ /* 0x000fe200000000ff */
[----:B------:R-:W-:Y:S01]  /*5ea0*/  FMUL R82, R82, R88 ;  /* 0x0000005852527220 */ /* 0x000fe20000400000 */
[----:B------:R-:W-:Y:S01]  /*5eb0*/  F2FP.F16.F32.PACK_AB R72, RZ, R72 ;  /* 0x00000048ff48723e */ /* 0x000fe200000000ff */
[-C--:B------:R-:W-:Y:S01]  /*5ec0*/  FMUL R83, R83, R88.reuse ;  /* 0x0000005853537220 */ /* 0x080fe20000400000 */
[----:B------:R0:W-:Y:S01]  /*5ed0*/  @P1 STG.E.U16 desc[UR36][R10.64+0x10], R60 ;  /* 0x0000103c0a001986 */ /* 0x0001e2000c101524 */
[----:B------:R-:W-:Y:S01]  /*5ee0*/  ISETP.GT.AND P1, PT, R3, 0x8, P4 ;  /* 0x000000080300780c */ /* 0x000fe20002724270 */
[-C--:B------:R-:W-:Y:S01]  /*5ef0*/  FMUL R84, R84, R88.reuse ;  /* 0x0000005854547220 */ /* 0x080fe20000400000 */
[----:B------:R-:W-:Y:S01]  /*5f00*/  F2FP.F16.F32.PACK_AB R73, RZ, R73 ;  /* 0x00000049ff49723e */ /* 0x000fe200000000ff */
[----:B------:R-:W-:Y:S01]  /*5f10*/  FMUL R85, R85, R88 ;  /* 0x0000005855557220 */ /* 0x000fe20000400000 */
[----:B------:R-:W-:Y:S01]  /*5f20*/  F2FP.F16.F32.PACK_AB R74, RZ, R74 ;  /* 0x0000004aff4a723e */ /* 0x000fe200000000ff */
[-C--:B------:R-:W-:Y:S01]  /*5f30*/  FMUL R86, R86, R88.reuse ;  /* 0x0000005856567220 */ /* 0x080fe20000400000 */
[----:B------:R-:W-:Y:S01]  /*5f40*/  F2FP.F16.F32.PACK_AB R75, RZ, R75 ;  /* 0x0000004bff4b723e */ /* 0x000fe200000000ff */
[-C--:B------:R-:W-:Y:S01]  /*5f50*/  FMUL R87, R87, R88.reuse ;  /* 0x0000005857577220 */ /* 0x080fe20000400000 */
[----:B------:R-:W-:Y:S01]  /*5f60*/  ISETP.GT.AND P5, PT, R4, 0x28, PT ;  /* 0x000000280400780c */ /* 0x000fe20003fa4270 */
[----:B------:R-:W-:Y:S01]  /*5f70*/  FMUL R24, R24, R88 ;  /* 0x0000005818187220 */ /* 0x000fe20000400000 */
[----:B------:R-:W-:Y:S01]  /*5f80*/  F2FP.F16.F32.PACK_AB R76, RZ, R76 ;  /* 0x0000004cff4c723e */ /* 0x000fe200000000ff */
[--C-:B0-----:R-:W-:Y:S01]  /*5f90*/  @P0 IMAD.MOV.U32 R10, RZ, RZ, R14.reuse ;  /* 0x000000ffff0a0224 */ /* 0x101fe200078e000e */
[----:B------:R-:W-:Y:S01]  /*5fa0*/  ISETP.GT.AND P4, PT, R4, 0x29, PT ;  /* 0x000000290400780c */ /* 0x000fe20003f84270 */
        /* <DEDUP_REMOVED lines=8> */
[C---:B------:R-:W-:Y:S01]  /*6030*/  ISETP.GT.AND P3, PT, R4.reuse, 0x10, PT ;  /* 0x000000100400780c */ /* 0x040fe20003f64270 */
[----:B------:R-:W-:Y:S01]  /*6040*/  @P1 STG.E.U16 desc[UR36][R8.64+0x10], R62 ;  /* 0x0000103e08001986 */ /* 0x000fe2000c101524 */
        /* <DEDUP_REMOVED lines=8> */
[----:B------:R-:W-:Y:S01]  /*60d0*/  F2FP.F16.F32.PACK_AB R82, RZ, R82 ;  /* 0x00000052ff52723e */ /* 0x000fe200000000ff */
[----:B------:R-:W-:Y:S01]  /*60e0*/  @P0 STG.E.U16 desc[UR36][R8.64+0x12], R63 ;  /* 0x0000123f08000986 */ /* 0x000fe2000c101524 */
[----:B------:R-:W-:Y:S01]  /*60f0*/  ISETP.GT.AND P0, PT, R3, RZ, P3 ;  /* 0x000000ff0300720c */ /* 0x000fe20001f04270 */
[-C--:B------:R-:W-:Y:S01]  /*6100*/  FMUL R32, R32, R88.reuse ;  /* 0x0000005820207220 */ /* 0x080fe20000400000 */
[----:B------:R-:W-:Y:S01]  /*6110*/  F2FP.F16.F32.PACK_AB R83, RZ, R83 ;  /* 0x00000053ff53723e */ /* 0x000fe200000000ff */
[----:B------:R-:W-:Y:S01]  /*6120*/  FMUL R33, R33, R88 ;  /* 0x0000005821217220 */ /* 0x000fe20000400000 */
[----:B------:R-:W-:Y:S01]  /*6130*/  F2FP.F16.F32.PACK_AB R84, RZ, R84 ;  /* 0x00000054ff54723e */ /* 0x000fe200000000ff */
[-C--:B------:R-:W-:Y:S01]  /*6140*/  FMUL R34, R34, R88.reuse ;  /* 0x0000005822227220 */ /* 0x080fe20000400000 */
[----:B------:R-:W-:Y:S01]  /*6150*/  P2R R5, PR, RZ, 0x20 ;  /* 0x00000020ff057803 */ /* 0x000fe20000000000 */
[-C--:B------:R-:W-:Y:S01]  /*6160*/  FMUL R35, R35, R88.reuse ;  /* 0x0000005823237220 */ /* 0x080fe20000400000 */
[----:B------:R-:W-:Y:S01]  /*6170*/  F2FP.F16.F32.PACK_AB R85, RZ, R85 ;  /* 0x00000055ff55723e */ /* 0x000fe200000000ff */
[----:B------:R-:W-:Y:S01]  /*6180*/  FMUL R36, R36, R88 ;  /* 0x0000005824247220 */ /* 0x000fe20000400000 */
[----:B------:R-:W-:Y:S01]  /*6190*/  F2FP.F16.F32.PACK_AB R86, RZ, R86 ;  /* 0x00000056ff56723e */ /* 0x000fe200000000ff */
[----:B------:R-:W-:Y:S01]  /*61a0*/  FMUL R37, R37, R88 ;  /* 0x0000005825257220 */ /* 0x000fe20000400000 */
[----:B------:R-:W-:Y:S01]  /*61b0*/  F2FP.F16.F32.PACK_AB R87, RZ, R87 ;  /* 0x00000057ff57723e */ /* 0x000fe200000000ff */
[--C-:B0-----:R-:W-:Y:S01]  /*61c0*/  @P0 IMAD.MOV.U32 R10, RZ, RZ, R14.reuse ;  /* 0x000000ffff0a0224 */ /* 0x101fe200078e000e */
[----:B------:R-:W-:Y:S01]  /*61d0*/  F2FP.F16.F32.PACK_AB R24, RZ, R24 ;  /* 0x00000018ff18723e */ /* 0x000fe200000000ff */
[--C-:B------:R-:W-:Y:S01]  /*61e0*/  @P0 IMAD.MOV.U32 R11, RZ, RZ, R15.reuse ;  /* 0x000000ffff0b0224 */ /* 0x100fe200078e000f */
[----:B------:R-:W-:Y:S01]  /*61f0*/  F2FP.F16.F32.PACK_AB R25, RZ, R25 ;  /* 0x00000019ff19723e */ /* 0x000fe200000000ff */
[----:B------:R-:W-:Y:S01]  /*6200*/  FMUL R38, R38, R88 ;  /* 0x0000005826267220 */ /* 0x000fe20000400000 */
[----:B------:R-:W-:Y:S01]  /*6210*/  F2FP.F16.F32.PACK_AB R26, RZ, R26 ;  /* 0x0000001aff1a723e */ /* 0x000fe200000000ff */
[-C--:B------:R-:W-:Y:S01]  /*6220*/  FMUL R39, R39, R88.reuse ;  /* 0x0000005827277220 */ /* 0x080fe20000400000 */
[----:B------:R0:W-:Y:S01]  /*6230*/  @P0 STG.E.U16 desc[UR36][R10.64+0x20], R64 ;  /* 0x000020400a000986 */ /* 0x0001e2000c101524 */
[----:B------:R-:W-:Y:S01]  /*6240*/  ISETP.GT.AND P0, PT, R3, RZ, P2 ;  /* 0x000000ff0300720c */ /* 0x000fe20001704270 */
        /* <DEDUP_REMOVED lines=12> */
[----:B0-----:R-:W-:Y:S01]  /*6310*/  @P0 IMAD.MOV.U32 R10, RZ, RZ, R14 ;  /* 0x000000ffff0a0224 */ /* 0x001fe200078e000e */
[----:B------:R-:W-:Y:S01]  /*6320*/  F2FP.F16.F32.PACK_AB R33, RZ, R33 ;  /* 0x00000021ff21723e */ /* 0x000fe200000000ff */
[----:B------:R-:W-:Y:S01]  /*6330*/  @P0 IMAD.MOV.U32 R11, RZ, RZ, R15 ;  /* 0x000000ffff0b0224 */ /* 0x000fe200078e000f */
[----:B------:R-:W-:Y:S01]  /*6340*/  F2FP.F16.F32.PACK_AB R34, RZ, R34 ;  /* 0x00000022ff22723e */ /* 0x000fe200000000ff */
[-C--:B------:R-:W-:Y:S01]  /*6350*/  FMUL R46, R46, R88.reuse ;  /* 0x000000582e2e7220 */ /* 0x080fe20000400000 */
[----:B------:R-:W-:Y:S01]  /*6360*/  F2FP.F16.F32.PACK_AB R35, RZ, R35 ;  /* 0x00000023ff23723e */ /* 0x000fe200000000ff */
[-C--:B------:R-:W-:Y:S01]  /*6370*/  FMUL R47, R47, R88.reuse ;  /* 0x000000582f2f7220 */ /* 0x080fe20000400000 */
[----:B------:R0:W-:Y:S01]  /*6380*/  @P0 STG.E.U16 desc[UR36][R10.64+0x22], R65 ;  /* 0x000022410a000986 */ /* 0x0001e2000c101524 */
[----:B------:R-:W-:Y:S01]  /*6390*/  ISETP.GT.AND P0, PT, R3, 0x8, P3 ;  /* 0x000000080300780c */ /* 0x000fe20001f04270 */
[-C--:B------:R-:W-:Y:S01]  /*63a0*/  FMUL R48, R48, R88.reuse ;  /* 0x0000005830307220 */ /* 0x080fe20000400000 */
[----:B------:R-:W-:Y:S01]  /*63b0*/  ISETP.GT.AND P3, PT, R4, 0x30, PT ;  /* 0x000000300400780c */ /* 0x000fe20003f64270 */
        /* <DEDUP_REMOVED lines=11> */
[----:B------:R-:W-:Y:S01]  /*6470*/  ISETP.GT.AND P0, PT, R3, 0x8, P2 ;  /* 0x000000080300780c */ /* 0x000fe20001704270 */
[-C--:B------:R-:W-:Y:S01]  /*6480*/  FMUL R54, R54, R88.reuse ;  /* 0x0000005836367220 */ /* 0x080fe20000400000 */
[----:B------:R-:W-:Y:S01]  /*6490*/  ISETP.GT.AND P2, PT, R4, 0x18, PT ;  /* 0x000000180400780c */ /* 0x000fe20003f44270 */
[----:B------:R-:W-:Y:S01]  /*64a0*/  FMUL R55, R55, R88 ;  /* 0x0000005837377220 */ /* 0x000fe20000400000 */
[----:B------:R-:W-:-:S02]  /*64b0*/  F2FP.F16.F32.PACK_AB R41, RZ, R41 ;  /* 0x00000029ff29723e */ /* 0x000fc400000000ff */
[----:B------:R-:W-:Y:S02]  /*64c0*/  F2FP.F16.F32.PACK_AB R42, RZ, R42 ;  /* 0x0000002aff2a723e */ /* 0x000fe400000000ff */
[----:B------:R-:W-:Y:S02]  /*64d0*/  F2FP.F16.F32.PACK_AB R43, RZ, R43 ;  /* 0x0000002bff2b723e */ /* 0x000fe400000000ff */
[----:B------:R-:W-:Y:S02]  /*64e0*/  F2FP.F16.F32.PACK_AB R44, RZ, R44 ;  /* 0x0000002cff2c723e */ /* 0x000fe400000000ff */
[----:B------:R-:W-:Y:S01]  /*64f0*/  F2FP.F16.F32.PACK_AB R45, RZ, R45 ;  /* 0x0000002dff2d723e */ /* 0x000fe200000000ff */
[----:B------:R-:W-:Y:S01]  /*6500*/  @P0 STG.E.U16 desc[UR36][R8.64+0x22], R67 ;  /* 0x0000224308000986 */ /* 0x000fe2000c101524 */
[----:B------:R-:W-:Y:S02]  /*6510*/  ISETP.GT.AND P0, PT, R3, RZ, P2 ;  /* 0x000000ff0300720c */ /* 0x000fe40001704270 */
[----:B------:R-:W-:-:S02]  /*6520*/  F2FP.F16.F32.PACK_AB R46, RZ, R46 ;  /* 0x0000002eff2e723e */ /* 0x000fc400000000ff */
[----:B------:R-:W-:Y:S02]  /*6530*/  F2FP.F16.F32.PACK_AB R47, RZ, R47 ;  /* 0x0000002fff2f723e */ /* 0x000fe400000000ff */
[----:B------:R-:W-:Y:S02]  /*6540*/  F2FP.F16.F32.PACK_AB R48, RZ, R48 ;  /* 0x00000030ff30723e */ /* 0x000fe400000000ff */
[----:B------:R-:W-:Y:S02]  /*6550*/  F2FP.F16.F32.PACK_AB R49, RZ, R49 ;  /* 0x00000031ff31723e */ /* 0x000fe400000000ff */
[----:B------:R-:W-:Y:S02]  /*6560*/  F2FP.F16.F32.PACK_AB R50, RZ, R50 ;  /* 0x00000032ff32723e */ /* 0x000fe400000000ff */
[----:B------:R-:W-:Y:S01]  /*6570*/  F2FP.F16.F32.PACK_AB R51, RZ, R51 ;  /* 0x00000033ff33723e */ /* 0x000fe200000000ff */
[----:B0-----:R-:W-:Y:S01]  /*6580*/  @P0 IMAD.MOV.U32 R10, RZ, RZ, R14 ;  /* 0x000000ffff0a0224 */ /* 0x001fe200078e000e */
[----:B------:R-:W-:Y:S01]  /*6590*/  F2FP.F16.F32.PACK_AB R52, RZ, R52 ;  /* 0x00000034ff34723e */ /* 0x000fe200000000ff */
[----:B------:R-:W-:Y:S01]  /*65a0*/  @P0 IMAD.MOV.U32 R11, RZ, RZ, R15 ;  /* 0x000000ffff0b0224 */ /* 0x000fe200078e000f */
[----:B------:R-:W-:-:S02]  /*65b0*/  F2FP.F16.F32.PACK_AB R53, RZ, R53 ;  /* 0x00000035ff35723e */ /* 0x000fc400000000ff */
[----:B------:R-:W-:Y:S02]  /*65c0*/  F2FP.F16.F32.PACK_AB R54, RZ, R54 ;  /* 0x00000036ff36723e */ /* 0x000fe400000000ff */
[----:B------:R0:W-:Y:S01]  /*65d0*/  @P0 STG.E.U16 desc[UR36][R10.64+0x30], R68 ;  /* 0x000030440a000986 */ /* 0x0001e2000c101524 */
[----:B------:R-:W-:Y:S02]  /*65e0*/  ISETP.GT.AND P0, PT, R3, RZ, P1 ;  /* 0x000000ff0300720c */ /* 0x000fe40000f04270 */
[----:B------:R-:W-:-:S11]  /*65f0*/  F2FP.F16.F32.PACK_AB R55, RZ, R55 ;  /* 0x00000037ff37723e */ /* 0x000fd600000000ff */
[----:B0-----:R-:W-:Y:S02]  /*6600*/  @P0 IMAD.MOV.U32 R10, RZ, RZ, R14 ;  /* 0x000000ffff0a0224 */ /* 0x001fe400078e000e */
[----:B------:R-:W-:-:S05]  /*6610*/  @P0 IMAD.MOV.U32 R11, RZ, RZ, R15 ;  /* 0x000000ffff0b0224 */ /* 0x000fca00078e000f */
[----:B------:R0:W-:Y:S01]  /*6620*/  @P0 STG.E.U16 desc[UR36][R10.64+0x32], R69 ;  /* 0x000032450a000986 */ /* 0x0001e2000c101524 */
[----:B------:R-:W-:Y:S02]  /*6630*/  ISETP.GT.AND P0, PT, R3, 0x8, P2 ;  /* 0x000000080300780c */ /* 0x000fe40001704270 */
[----:B------:R-:W-:-:S11]  /*6640*/  ISETP.GT.AND P2, PT, R4, 0x20, PT ;  /* 0x000000200400780c */ /* 0x000fd60003f44270 */
[----:B------:R-:W-:Y:S01]  /*6650*/  @P0 STG.E.U16 desc[UR36][R8.64+0x30], R70 ;  /* 0x0000304608000986 */ /* 0x000fe2000c101524 */
[----:B------:R-:W-:Y:S02]  /*6660*/  ISETP.GT.AND P0, PT, R3, 0x8, P1 ;  /* 0x000000080300780c */ /* 0x000fe40000f04270 */
[----:B------:R-:W-:-:S11]  /*6670*/  ISETP.GT.AND P1, PT, R4, 0x21, PT ;  /* 0x000000210400780c */ /* 0x000fd60003f24270 */
[----:B------:R-:W-:Y:S01]  /*6680*/  @P0 STG.E.U16 desc[UR36][R8.64+0x32], R71 ;  /* 0x0000324708000986 */ /* 0x000fe2000c101524 */
[----:B------:R-:W-:-:S13]  /*6690*/  ISETP.GT.AND P0, PT, R3, RZ, P2 ;  /* 0x000000ff0300720c */ /* 0x000fda0001704270 */
[----:B0-----:R-:W-:Y:S02]  /*66a0*/  @P0 IMAD.MOV.U32 R10, RZ, RZ, R14 ;  /* 0x000000ffff0a0224 */ /* 0x001fe400078e000e */
[----:B------:R-:W-:-:S05]  /*66b0*/  @P0 IMAD.MOV.U32 R11, RZ, RZ, R15 ;  /* 0x000000ffff0b0224 */ /* 0x000fca00078e000f */
[----:B------:R0:W-:Y:S01]  /*66c0*/  @P0 STG.E.U16 desc[UR36][R10.64+0x40], R72 ;  /* 0x000040480a000986 */ /* 0x0001e2000c101524 */
[----:B------:R-:W-:-:S13]  /*66d0*/  ISETP.GT.AND P0, PT, R3, RZ, P1 ;  /* 0x000000ff0300720c */ /* 0x000fda0000f04270 */
[----:B0-----:R-:W-:Y:S02]  /*66e0*/  @P0 IMAD.MOV.U32 R10, RZ, RZ, R14 ;  /* 0x000000ffff0a0224 */ /* 0x001fe400078e000e */
[----:B------:R-:W-:-:S05]  /*66f0*/  @P0 IMAD.MOV.U32 R11, RZ, RZ, R15 ;  /* 0x000000ffff0b0224 */ /* 0x000fca00078e000f */
[----:B------:R0:W-:Y:S01]  /*6700*/  @P0 STG.E.U16 desc[UR36][R10.64+0x42], R73 ;  /* 0x000042490a000986 */ /* 0x0001e2000c101524 */
[----:B------:R-:W-:Y:S02]  /*6710*/  ISETP.GT.AND P0, PT, R3, 0x8, P2 ;  /* 0x000000080300780c */ /* 0x000fe40001704270 */
[----:B------:R-:W-:-:S11]  /*6720*/  ISETP.GT.AND P2, PT, R4, 0x38, PT ;  /* 0x000000380400780c */ /* 0x000fd60003f44270 */
[----:B------:R-:W-:Y:S01]  /*6730*/  @P0 STG.E.U16 desc[UR36][R8.64+0x40], R74 ;  /* 0x0000404a08000986 */ /* 0x000fe2000c101524 */
[----:B------:R-:W-:-:S13]  /*6740*/  ISETP.GT.AND P0, PT, R3, 0x8, P1 ;  /* 0x000000080300780c */ /* 0x000fda0000f04270 */
        /* <DEDUP_REMOVED lines=9> */
[----:B------:R-:W-:-:S13]  /*67e0*/  ISETP.GT.AND P0, PT, R3, 0x8, P5 ;  /* 0x000000080300780c */ /* 0x000fda0002f04270 */
[----:B------:R-:W-:Y:S01]  /*67f0*/  @P0 STG.E.U16 desc[UR36][R8.64+0x50], R78 ;  /* 0x0000504e08000986 */ /* 0x000fe2000c101524 */
[----:B------:R-:W-:-:S13]  /*6800*/  ISETP.GT.AND P0, PT, R3, 0x8, P4 ;  /* 0x000000080300780c */ /* 0x000fda0002704270 */
[----:B------:R-:W-:Y:S01]  /*6810*/  @P0 STG.E.U16 desc[UR36][R8.64+0x52], R79 ;  /* 0x0000524f08000986 */ /* 0x000fe2000c101524 */
[----:B------:R-:W-:-:S13]  /*6820*/  ISETP.GT.AND P0, PT, R3, RZ, P3 ;  /* 0x000000ff0300720c */ /* 0x000fda0001f04270 */
[----:B0-----:R-:W-:Y:S02]  /*6830*/  @P0 IMAD.MOV.U32 R10, RZ, RZ, R14 ;  /* 0x000000ffff0a0224 */ /* 0x001fe400078e000e */
[----:B------:R-:W-:-:S05]  /*6840*/  @P0 IMAD.MOV.U32 R11, RZ, RZ, R15 ;  /* 0x000000ffff0b0224 */ /* 0x000fca00078e000f */
[----:B------:R0:W-:Y:S01]  /*6850*/  @P0 STG.E.U16 desc[UR36][R10.64+0x60], R80 ;  /* 0x000060500a000986 */ /* 0x0001e2000c101524 */
[----:B------:R-:W-:-:S04]  /*6860*/  ISETP.GT.AND P0, PT, R4, 0x31, PT ;  /* 0x000000310400780c */ /* 0x000fc80003f04270 */
        /* <DEDUP_REMOVED lines=8> */
[----:B------:R-:W-:-:S05]  /*68f0*/  IADD3 R12, P1, R89, R8, RZ ;  /* 0x00000008590c7210 */ /* 0x000fca0007f3e0ff */
[----:B------:R-:W-:Y:S01]  /*6900*/  IMAD.X R13, R57, 0x1, R9, P1 ;  /* 0x00000001390d7824 */ /* 0x000fe200008e0609 */
[----:B------:R-:W-:-:S13]  /*6910*/  ISETP.GT.AND P1, PT, R3, RZ, P2 ;  /* 0x000000ff0300720c */ /* 0x000fda0001724270 */
[----:B------:R-:W-:Y:S01]  /*6920*/  @P1 STG.E.U16 desc[UR36][R14.64+0x70], R84 ;  /* 0x000070540e001986 */ /* 0x000fe2000c101524 */
[----:B------:R-:W-:-:S05]  /*6930*/  IADD3 R20, P1, R89, R8, RZ ;  /* 0x0000000859147210 */ /* 0x000fca0007f3e0ff */
[----:B------:R-:W-:Y:S01]  /*6940*/  IMAD.X R21, R57, 0x1, R9, P1 ;  /* 0x0000000139157824 */ /* 0x000fe200008e0609 */
[----:B0-----:R-:W-:-:S05]  /*6950*/  IADD3 R10, P1, R89, R14, RZ ;  /* 0x0000000e590a7210 */ /* 0x001fca0007f3e0ff */
[----:B------:R-:W-:Y:S01]  /*6960*/  IMAD.X R11, R57, 0x1, R15, P1 ;  /* 0x00000001390b7824 */ /* 0x000fe200008e060f */
[----:B------:R-:W-:-:S04]  /*6970*/  ISETP.GT.AND P1, PT, R4, 0x39, PT ;  /* 0x000000390400780c */ /* 0x000fc80003f24270 */
[----:B------:R-:W-:-:S13]  /*6980*/  ISETP.GT.AND P5, PT, R3, RZ, P1 ;  /* 0x000000ff0300720c */ /* 0x000fda0000fa4270 */
[----:B------:R-:W-:Y:S01]  /*6990*/  @P5 STG.E.U16 desc[UR36][R14.64+0x72], R85 ;  /* 0x000072550e005986 */ /* 0x000fe2000c101524 */
[----:B------:R-:W-:-:S13]  /*69a0*/  ISETP.GT.AND P5, PT, R3, 0x8, P2 ;  /* 0x000000080300780c */ /* 0x000fda00017a4270 */
[----:B------:R-:W-:Y:S01]  /*69b0*/  @P5 STG.E.U16 desc[UR36][R8.64+0x70], R86 ;  /* 0x0000705608005986 */ /* 0x000fe2000c101524 */
[----:B------:R-:W-:-:S13]  /*69c0*/  ISETP.GT.AND P5, PT, R3, 0x8, P1 ;  /* 0x000000080300780c */ /* 0x000fda0000fa4270 */
[----:B------:R0:W-:Y:S01]  /*69d0*/  @P5 STG.E.U16 desc[UR36][R8.64+0x72], R87 ;  /* 0x0000725708005986 */ /* 0x0001e2000c101524 */
[C---:B------:R-:W-:Y:S02]  /*69e0*/  ISETP.GT.AND P5, PT, R3.reuse, 0x80, P6 ;  /* 0x000000800300780c */ /* 0x040fe400037a4270 */
[----:B------:R-:W-:-:S11]  /*69f0*/  ISETP.GT.AND P6, PT, R3, 0x88, P6 ;  /* 0x000000880300780c */ /* 0x000fd600037c4270 */
[----:B------:R-:W-:Y:S01]  /*6a00*/  @P5 STG.E.U16 desc[UR36][R10.64], R24 ;  /* 0x000000180a005986 */ /* 0x000fe2000c101524 */
[----:B------:R-:W-:-:S04]  /*6a10*/  ISETP.GT.AND P5, PT, R4, 0x1, PT ;  /* 0x000000010400780c */ /* 0x000fc80003fa4270 */
[----:B------:R-:W-:-:S13]  /*6a20*/  ISETP.GT.AND P5, PT, R3, 0x80, P5 ;  /* 0x000000800300780c */ /* 0x000fda0002fa4270 */
[----:B0-----:R-:W-:Y:S02]  /*6a30*/  @P5 IMAD.MOV.U32 R8, RZ, RZ, R10 ;  /* 0x000000ffff085224 */ /* 0x001fe400078e000a */
[----:B------:R-:W-:-:S05]  /*6a40*/  @P5 IMAD.MOV.U32 R9, RZ, RZ, R11 ;  /* 0x000000ffff095224 */ /* 0x000fca00078e000b */
[----:B------:R0:W-:Y:S01]  /*6a50*/  @P5 STG.E.U16 desc[UR36][R8.64+0x2], R25 ;  /* 0x0000021908005986 */ /* 0x0001e2000c101524 */
[----:B------:R-:W-:-:S03]  /*6a60*/  ISETP.NE.AND P5, PT, R5, RZ, PT ;  /* 0x000000ff0500720c */ /* 0x000fc60003fa5270 */
[----:B------:R-:W-:Y:S01]  /*6a70*/  @P6 STG.E.U16 desc[UR36][R12.64], R26 ;  /* 0x0000001a0c006986 */ /* 0x000fe2000c101524 */
[----:B------:R-:W-:-:S04]  /*6a80*/  ISETP.GT.AND P6, PT, R4, 0x1, PT ;  /* 0x000000010400780c */ /* 0x000fc80003fc4270 */
[----:B------:R-:W-:-:S13]  /*6a90*/  ISETP.GT.AND P6, PT, R3, 0x88, P6 ;  /* 0x000000880300780c */ /* 0x000fda00037c4270 */
[----:B------:R-:W-:Y:S01]  /*6aa0*/  @P6 STG.E.U16 desc[UR36][R20.64+0x2], R27 ;  /* 0x0000021b14006986 */ /* 0x000fe2000c101524 */
[----:B------:R-:W-:-:S04]  /*6ab0*/  ISETP.GT.AND P6, PT, R4, 0x8, PT ;  /* 0x000000080400780c */ /* 0x000fc80003fc4270 */
[----:B------:R-:W-:-:S13]  /*6ac0*/  ISETP.GT.AND P6, PT, R3, 0x80, P6 ;  /* 0x000000800300780c */ /* 0x000fda00037c4270 */
[----:B0-----:R-:W-:Y:S02]  /*6ad0*/  @P6 IMAD.MOV.U32 R8, RZ, RZ, R10 ;  /* 0x000000ffff086224 */ /* 0x001fe400078e000a */
[----:B------:R-:W-:-:S05]  /*6ae0*/  @P6 IMAD.MOV.U32 R9, RZ, RZ, R11 ;  /* 0x000000ffff096224 */ /* 0x000fca00078e000b */
[----:B------:R0:W-:Y:S01]  /*6af0*/  @P6 STG.E.U16 desc[UR36][R8.64+0x10], R28 ;  /* 0x0000101c08006986 */ /* 0x0001e2000c101524 */
[----:B------:R-:W-:-:S04]  /*6b00*/  ISETP.GT.AND P6, PT, R4, 0x9, PT ;  /* 0x000000090400780c */ /* 0x000fc80003fc4270 */
[----:B------:R-:W-:-:S13]  /*6b10*/  ISETP.GT.AND P6, PT, R3, 0x80, P6 ;  /* 0x000000800300780c */ /* 0x000fda00037c4270 */
[----:B0-----:R-:W-:Y:S02]  /*6b20*/  @P6 IMAD.MOV.U32 R8, RZ, RZ, R10 ;  /* 0x000000ffff086224 */ /* 0x001fe400078e000a */
[----:B------:R-:W-:-:S05]  /*6b30*/  @P6 IMAD.MOV.U32 R9, RZ, RZ, R11 ;  /* 0x000000ffff096224 */ /* 0x000fca00078e000b */
[----:B------:R0:W-:Y:S01]  /*6b40*/  @P6 STG.E.U16 desc[UR36][R8.64+0x12], R29 ;  /* 0x0000121d08006986 */ /* 0x0001e2000c101524 */
[----:B------:R-:W-:-:S04]  /*6b50*/  ISETP.GT.AND P6, PT, R4, 0x8, PT ;  /* 0x000000080400780c */ /* 0x000fc80003fc4270 */
[----:B------:R-:W-:-:S13]  /*6b60*/  ISETP.GT.AND P6, PT, R3, 0x88, P6 ;  /* 0x000000880300780c */ /* 0x000fda00037c4270 */
        /* <DEDUP_REMOVED lines=45> */
[----:B------:R-:W-:Y:S01]  /*6e40*/  @P6 STG.E.U16 desc[UR36][R8.64+0x42], R41 ;  /* 0x0000422908006986 */ /* 0x000fe2000c101524 */
[----:B------:R-:W-:-:S04]  /*6e50*/  ISETP.GT.AND P6, PT, R4, 0x20, PT ;  /* 0x000000200400780c */ /* 0x000fc80003fc4270 */
[----:B------:R-:W-:-:S13]  /*6e60*/  ISETP.GT.AND P6, PT, R3, 0x88, P6 ;  /* 0x000000880300780c */ /* 0x000fda00037c4270 */
[----:B------:R-:W-:Y:S01]  /*6e70*/  @P6 STG.E.U16 desc[UR36][R6.64+0x40], R42 ;  /* 0x0000402a06006986 */ /* 0x000fe2000c101524 */
[----:B------:R-:W-:-:S04]  /*6e80*/  ISETP.GT.AND P6, PT, R4, 0x21, PT ;  /* 0x000000210400780c */ /* 0x000fc80003fc4270 */
[----:B------:R-:W-:-:S13]  /*6e90*/  ISETP.GT.AND P6, PT, R3, 0x88, P6 ;  /* 0x000000880300780c */ /* 0x000fda00037c4270 */
[----:B------:R-:W-:Y:S02]  /*6ea0*/  @P6 IMAD.MOV.U32 R4, RZ, RZ, R6 ;  /* 0x000000ffff046224 */ /* 0x000fe400078e0006 */
[----:B------:R-:W-:-:S05]  /*6eb0*/  @P6 IMAD.MOV.U32 R5, RZ, RZ, R7 ;  /* 0x000000ffff056224 */ /* 0x000fca00078e0007 */
[----:B------:R0:W-:Y:S01]  /*6ec0*/  @P6 STG.E.U16 desc[UR36][R4.64+0x42], R43 ;  /* 0x0000422b04006986 */ /* 0x0001e2000c101524 */
[C---:B------:R-:W-:Y:S02]  /*6ed0*/  ISETP.GT.AND P6, PT, R3.reuse, 0x80, P5 ;  /* 0x000000800300780c */ /* 0x040fe40002fc4270 */
[----:B------:R-:W-:-:S11]  /*6ee0*/  ISETP.GT.AND P5, PT, R3, 0x88, P5 ;  /* 0x000000880300780c */ /* 0x000fd60002fa4270 */
[----:B0-----:R-:W-:Y:S02]  /*6ef0*/  @P6 IMAD.MOV.U32 R4, RZ, RZ, R10 ;  /* 0x000000ffff046224 */ /* 0x001fe400078e000a */
[----:B------:R-:W-:-:S05]  /*6f00*/  @P6 IMAD.MOV.U32 R5, RZ, RZ, R11 ;  /* 0x000000ffff056224 */ /* 0x000fca00078e000b */
[----:B------:R0:W-:Y:S01]  /*6f10*/  @P6 STG.E.U16 desc[UR36][R4.64+0x50], R44 ;  /* 0x0000502c04006986 */ /* 0x0001e2000c101524 */
[C---:B------:R-:W-:Y:S02]  /*6f20*/  ISETP.GT.AND P6, PT, R3.reuse, 0x80, P4 ;  /* 0x000000800300780c */ /* 0x040fe400027c4270 */
[----:B------:R-:W-:-:S11]  /*6f30*/  ISETP.GT.AND P4, PT, R3, 0x88, P4 ;  /* 0x000000880300780c */ /* 0x000fd60002784270 */
[----:B0-----:R-:W-:Y:S02]  /*6f40*/  @P6 IMAD.MOV.U32 R4, RZ, RZ, R10 ;  /* 0x000000ffff046224 */ /* 0x001fe400078e000a */
[----:B------:R-:W-:-:S05]  /*6f50*/  @P6 IMAD.MOV.U32 R5, RZ, RZ, R11 ;  /* 0x000000ffff056224 */ /* 0x000fca00078e000b */
[----:B------:R0:W-:Y:S02]  /*6f60*/  @P6 STG.E.U16 desc[UR36][R4.64+0x52], R45 ;  /* 0x0000522d04006986 */ /* 0x0001e4000c101524 */
[----:B0-----:R-:W-:Y:S02]  /*6f70*/  @P5 IMAD.MOV.U32 R4, RZ, RZ, R6 ;  /* 0x000000ffff045224 */ /* 0x001fe400078e0006 */
[----:B------:R-:W-:-:S05]  /*6f80*/  @P5 IMAD.MOV.U32 R5, RZ, RZ, R7 ;  /* 0x000000ffff055224 */ /* 0x000fca00078e0007 */
[----:B------:R0:W-:Y:S01]  /*6f90*/  @P5 STG.E.U16 desc[UR36][R4.64+0x50], R46 ;  /* 0x0000502e04005986 */ /* 0x0001e2000c101524 */
[C---:B------:R-:W-:Y:S02]  /*6fa0*/  ISETP.GT.AND P5, PT, R3.reuse, 0x80, P3 ;  /* 0x000000800300780c */ /* 0x040fe40001fa4270 */
[----:B------:R-:W-:Y:S01]  /*6fb0*/  ISETP.GT.AND P3, PT, R3, 0x88, P3 ;  /* 0x000000880300780c */ /* 0x000fe20001f64270 */
        /* <DEDUP_REMOVED lines=17> */
[----:B------:R0:W-:Y:S02]  /*70d0*/  @P3 STG.E.U16 desc[UR36][R4.64+0x60], R50 ;  /* 0x0000603204003986 */ /* 0x0001e4000c101524 */
[----:B0-----:R-:W-:Y:S02]  /*70e0*/  @P0 IMAD.MOV.U32 R4, RZ, RZ, R6 ;  /* 0x000000ffff040224 */ /* 0x001fe400078e0006 */
[----:B------:R-:W-:-:S05]  /*70f0*/  @P0 IMAD.MOV.U32 R5, RZ, RZ, R7 ;  /* 0x000000ffff050224 */ /* 0x000fca00078e0007 */
[----:B------:R0:W-:Y:S02]  /*7100*/  @P0 STG.E.U16 desc[UR36][R4.64+0x62], R51 ;  /* 0x0000623304000986 */ /* 0x0001e4000c101524 */
[----:B0-----:R-:W-:Y:S02]  /*7110*/  @P5 IMAD.MOV.U32 R4, RZ, RZ, R10 ;  /* 0x000000ffff045224 */ /* 0x001fe400078e000a */
[----:B------:R-:W-:-:S05]  /*7120*/  @P5 IMAD.MOV.U32 R5, RZ, RZ, R11 ;  /* 0x000000ffff055224 */ /* 0x000fca00078e000b */
[----:B------:R0:W-:Y:S04]  /*7130*/  @P5 STG.E.U16 desc[UR36][R4.64+0x70], R52 ;  /* 0x0000703404005986 */ /* 0x0001e8000c101524 */
[----:B------:R1:W-:Y:S01]  /*7140*/  @P4 STG.E.U16 desc[UR36][R10.64+0x72], R53 ;  /* 0x000072350a004986 */ /* 0x0003e2000c101524 */
[----:B0-----:R-:W-:Y:S02]  /*7150*/  @P2 IMAD.MOV.U32 R4, RZ, RZ, R6 ;  /* 0x000000ffff042224 */ /* 0x001fe400078e0006 */
[----:B------:R-:W-:-:S05]  /*7160*/  @P2 IMAD.MOV.U32 R5, RZ, RZ, R7 ;  /* 0x000000ffff052224 */ /* 0x000fca00078e0007 */
[----:B------:R1:W-:Y:S04]  /*7170*/  @P2 STG.E.U16 desc[UR36][R4.64+0x70], R54 ;  /* 0x0000703604002986 */ /* 0x0003e8000c101524 */
[----:B------:R1:W-:Y:S02]  /*7180*/  @P1 STG.E.U16 desc[UR36][R6.64+0x72], R55 ;  /* 0x0000723706001986 */ /* 0x0003e4000c101524 */
.L_x_158:
[----:B------:R-:W-:Y:S05]  /*7190*/  BSYNC B0 ;  /* 0x0000000000007941 */ /* 0x000fea0003800000 */
.L_x_34:
[----:B------:R-:W-:Y:S01]  /*71a0*/  ULDC UR4, c[0x0][0xc] ;  /* 0x0000030000047ab9 */ /* 0x000fe20000000800 */
[----:B------:R-:W-:Y:S01]  /*71b0*/  ULDC UR5, c[0x0][0x10] ;  /* 0x0000040000057ab9 */ /* 0x000fe20000000800 */
[----:B------:R-:W2:Y:S01]  /*71c0*/  LDC R3, c[0x0][0x14] ;  /* 0x00000500ff037b82 */ /* 0x000ea20000000800 */
[----:B------:R-:W-:Y:S01]  /*71d0*/  UIMAD.WIDE.U32 UR4, UR4, UR5, URZ ;  /* 0x00000005040472a5 */ /* 0x000fe2000f8e003f */
[----:B------:R-:W-:Y:S02]  /*71e0*/  IMAD.MOV.U32 R92, RZ, RZ, -0x1 ;  /* 0xffffffffff5c7424 */ /* 0x000fe400078e00ff */
[----:B------:R-:W-:-:S03]  /*71f0*/  IMAD.MOV.U32 R89, RZ, RZ, -0x1 ;  /* 0xffffffffff597424 */ /* 0x000fc600078e00ff */
[----:B--2---:R-:W-:-:S04]  /*7200*/  IMAD.WIDE.U32 R16, R3, UR4, R16 ;  /* 0x0000000403107c25 */ /* 0x004fc8000f8e0010 */
[----:B------:R-:W-:Y:S01]  /*7210*/  IMAD R3, R3, UR5, RZ ;  /* 0x0000000503037c24 */ /* 0x000fe2000f8e02ff */
[----:B------:R-:W-:Y:S02]  /*7220*/  ULDC.64 UR4, c[0x0][0x650] ;  /* 0x0001940000047ab9 */ /* 0x000fe40000000a00 */
[----:B------:R-:W-:Y:S01]  /*7230*/  ISETP.GE.U32.AND P0, PT, R16, UR4, PT ;  /* 0x0000000410007c0c */ /* 0x000fe2000bf06070 */
[--C-:B------:R-:W-:Y:S01]  /*7240*/  IMAD.IADD R17, R17, 0x1, R3.reuse ;  /* 0x0000000111117824 */ /* 0x100fe200078e0203 */
[----:B------:R-:W-:-:S04]  /*7250*/  PRMT R3, RZ, 0x7610, R3 ;  /* 0x00007610ff037816 */ /* 0x000fc80000000003 */
[----:B------:R-:W-:-:S13]  /*7260*/  ISETP.GE.U32.AND.EX P0, PT, R17, UR5, PT, P0 ;  /* 0x0000000511007c0c */ /* 0x000fda000bf06100 */
[----:B------:R-:W-:Y:S05]  /*7270*/  @P0 BRA `(.L_x_159) ;  /* 0x0000000400640947 */ /* 0x000fea0003800000 */
[----:B0-----:R-:W0:Y:S01]  /*7280*/  S2R R12, SR_CTAID.X ;  /* 0x00000000000c7919 */ /* 0x001e220000002500 */
[----:B-1-34-:R-:W1:Y:S01]  /*7290*/  LDC.64 R10, c[0x0][0x628] ;  /* 0x00018a00ff0a7b82 */ /* 0x01ae620000000a00 */
[----:B------:R-:W-:Y:S01]  /*72a0*/  ULDC UR4, c[0x0][0x150] ;  /* 0x0000540000047ab9 */ /* 0x000fe20000000800 */
[----:B------:R-:W-:Y:S01]  /*72b0*/  IMAD.MOV.U32 R8, RZ, RZ, R16 ;  /* 0x000000ffff087224 */ /* 0x000fe200078e0010 */
[----:B------:R-:W2:Y:S01]  /*72c0*/  S2R R24, SR_CTAID.Y ;  /* 0x0000000000187919 */ /* 0x000ea20000002600 */
[----:B------:R-:W-:-:S04]  /*72d0*/  IMAD.MOV.U32 R9, RZ, RZ, R17 ;  /* 0x000000ffff097224 */ /* 0x000fc800078e0011 */
[----:B------:R-:W3:Y:S08]  /*72e0*/  LDC R21, c[0x0][0x144] ;  /* 0x00005100ff157b82 */ /* 0x000ef00000000800 */
[----:B------:R-:W4:Y:S08]  /*72f0*/  LDC R0, c[0x0][0x630] ;  /* 0x00018c00ff007b82 */ /* 0x000f300000000800 */
[----:B------:R-:W2:Y:S01]  /*7300*/  LDC.64 R14, c[0x0][0x620] ;  /* 0x00018800ff0e7b82 */ /* 0x000ea20000000a00 */
[----:B-1----:R-:W-:-:S04]  /*7310*/  ISETP.NE.U32.AND P0, PT, R10, RZ, PT ;  /* 0x000000ff0a00720c */ /* 0x002fc80003f05070 */
[----:B------:R-:W-:Y:S02]  /*7320*/  ISETP.NE.AND.EX P0, PT, R11, RZ, PT, P0 ;  /* 0x000000ff0b00720c */ /* 0x000fe40003f05300 */
[----:B0-----:R-:W-:-:S05]  /*7330*/  I2FP.F32.U32 R3, R12 ;  /* 0x0000000c00037245 */ /* 0x001fca0000201000 */
[----:B------:R-:W-:-:S04]  /*7340*/  FMUL R3, R3, UR4 ;  /* 0x0000000403037c20 */ /* 0x000fc80008400000 */
[----:B------:R0:W1:Y:S02]  /*7350*/  F2I.U32.TRUNC.NTZ R20, R3 ;  /* 0x0000000300147305 */ /* 0x000064000020f000 */
[----:B---34-:R-:W-:Y:S05]  /*7360*/  @!P0 BRA `(.L_x_160) ;  /* 0x0000000000288947 */ /* 0x018fea0003800000 */
[----:B0-----:R-:W0:Y:S02]  /*7370*/  LDC R3, c[0x0][0x634] ;  /* 0x00018d00ff037b82 */ /* 0x001e240000000800 */
        /* <DEDUP_REMOVED lines=9> */
.L_x_160:
[----:B------:R-:W3:Y:S01]  /*7410*/  LDC.64 R28, c[0x0][0x640] ;  /* 0x00019000ff1c7b82 */ /* 0x000ee20000000a00 */
[-CC-:B------:R-:W-:Y:S01]  /*7420*/  SHF.R.U64 R89, R8, R0.reuse, R9.reuse ;  /* 0x0000000008597219 */ /* 0x180fe20000001209 */
[----:B-1----:R-:W-:Y:S01]  /*7430*/  IMAD.MOV R20, RZ, RZ, -R20 ;  /* 0x000000ffff147224 */ /* 0x002fe200078e0a14 */
[----:B------:R-:W-:Y:S01]  /*7440*/  SHF.R.U32.HI R0, RZ, R0, R9 ;  /* 0x00000000ff007219 */ /* 0x000fe20000011609 */
[----:B------:R-:W-:Y:S01]  /*7450*/  ULDC UR4, c[0x0][0x154] ;  /* 0x0000550000047ab9 */ /* 0x000fe20000000800 */
[----:B0-----:R-:W-:Y:S01]  /*7460*/  IADD3 R3, P0, RZ, -R89, RZ ;  /* 0x80000059ff037210 */ /* 0x001fe20007f1e0ff */
[----:B------:R-:W-:Y:S02]  /*7470*/  IMAD R21, R21, R20, R12 ;  /* 0x0000001415157224 */ /* 0x000fe400078e020c */
[----:B------:R-:W0:Y:S01]  /*7480*/  LDC R6, c[0x0][0x618] ;  /* 0x00018600ff067b82 */ /* 0x000e220000000800 */
[----:B------:R-:W-:Y:S02]  /*7490*/  IMAD.MOV.U32 R7, RZ, RZ, 0x1 ;  /* 0x00000001ff077424 */ /* 0x000fe400078e00ff */
[----:B------:R-:W-:-:S04]  /*74a0*/  IMAD.X R5, RZ, RZ, ~R0, P0 ;  /* 0x000000ffff057224 */ /* 0x000fc800000e0e00 */
[-C--:B--2---:R-:W-:Y:S01]  /*74b0*/  IMAD R0, R5, R14.reuse, RZ ;  /* 0x0000000e05007224 */ /* 0x084fe200078e02ff */
[----:B------:R-:W1:Y:S01]  /*74c0*/  LDC R8, c[0x0][0x608] ;  /* 0x00018200ff087b82 */ /* 0x000e620000000800 */
[----:B------:R-:W-:-:S04]  /*74d0*/  IMAD.WIDE.U32 R4, R3, R14, R16 ;  /* 0x0000000e03047225 */ /* 0x000fc800078e0010 */
[----:B------:R-:W-:Y:S01]  /*74e0*/  IMAD R3, R3, R15, R0 ;  /* 0x0000000f03037224 */ /* 0x000fe200078e0200 */
[----:B------:R-:W-:Y:S02]  /*74f0*/  I2FP.F32.U32 R0, R24 ;  /* 0x0000001800007245 */ /* 0x000fe40000201000 */
[----:B------:R-:W2:Y:S01]  /*7500*/  LDC R26, c[0x0][0x658] ;  /* 0x00019600ff1a7b82 */ /* 0x000ea20000000800 */
[----:B------:R-:W-:Y:S01]  /*7510*/  IMAD.IADD R3, R5, 0x1, R3 ;  /* 0x0000000105037824 */ /* 0x000fe200078e0203 */
[----:B---3--:R-:W-:Y:S01]  /*7520*/  ISETP.NE.U32.AND P0, PT, R28, RZ, PT ;  /* 0x000000ff1c00720c */ /* 0x008fe20003f05070 */
[----:B------:R-:W-:Y:S01]  /*7530*/  FMUL R0, R0, UR4 ;  /* 0x0000000400007c20 */ /* 0x000fe20008400000 */
[----:B------:R-:W-:Y:S02]  /*7540*/  IMAD.MOV.U32 R5, RZ, RZ, -0x1 ;  /* 0xffffffffff057424 */ /* 0x000fe400078e00ff */
[----:B------:R-:W-:Y:S01]  /*7550*/  ISETP.NE.AND.EX P0, PT, R29, RZ, PT, P0 ;  /* 0x000000ff1d00720c */ /* 0x000fe20003f05300 */
[----:B------:R3:W4:Y:S01]  /*7560*/  F2I.U32.TRUNC.NTZ R13, R0 ;  /* 0x00000000000d7305 */ /* 0x000722000020f000 */
[----:B------:R-:W3:Y:S01]  /*7570*/  LDC R15, c[0x0][0x148] ;  /* 0x00005200ff0f7b82 */ /* 0x000ee20000000800 */
[----:B0-----:R-:W-:-:S02]  /*7580*/  SHF.R.U64 R12, R4, R6, R3 ;  /* 0x00000006040c7219 */ /* 0x001fc40000001203 */
[----:B------:R-:W-:-:S05]  /*7590*/  SHF.R.U32.HI R3, RZ, R6, R3 ;  /* 0x00000006ff037219 */ /* 0x000fca0000011603 */
[----:B------:R-:W0:Y:S01]  /*75a0*/  LDC R20, c[0x0][0x600] ;  /* 0x00018000ff147b82 */ /* 0x000e220000000800 */
[-CC-:B-1----:R-:W-:Y:S02]  /*75b0*/  SHF.R.U64 R10, R12, R8.reuse, R3.reuse ;  /* 0x000000080c0a7219 */ /* 0x182fe40000001203 */
[----:B------:R-:W-:-:S05]  /*75c0*/  SHF.R.U32.HI R3, RZ, R8, R3 ;  /* 0x00000008ff037219 */ /* 0x000fca0000011603 */
[----:B------:R-:W1:Y:S01]  /*75d0*/  LDC R27, c[0x0][0x648] ;  /* 0x00019200ff1b7b82 */ /* 0x000e620000000800 */
[-C--:B--2---:R-:W-:Y:S02]  /*75e0*/  SHF.L.U32 R4, R5, R26.reuse, RZ ;  /* 0x0000001a05047219 */ /* 0x084fe400000006ff */
[-CC-:B------:R-:W-:Y:S02]  /*75f0*/  SHF.R.U64 R14, R10, R26.reuse, R3.reuse ;  /* 0x0000001a0a0e7219 */ /* 0x180fe40000001203 */
[----:B------:R-:W-:Y:S02]  /*7600*/  SHF.R.U32.HI R5, RZ, R26, R3 ;  /* 0x0000001aff057219 */ /* 0x000fe40000011603 */
[----:B------:R-:W-:Y:S01]  /*7610*/  LOP3.LUT R25, RZ, R4, RZ, 0x33, !PT ;  /* 0x00000004ff197212 */ /* 0x000fe200078e33ff */
[----:B------:R-:W2:Y:S01]  /*7620*/  LDC R30, c[0x0][0x638] ;  /* 0x00018e00ff1e7b82 */ /* 0x000ea20000000800 */
[----:B------:R-:W-:Y:S01]  /*7630*/  SHF.L.U32 R26, R7, R26, RZ ;  /* 0x0000001a071a7219 */ /* 0x000fe200000006ff */
[----:B------:R-:W-:-:S06]  /*7640*/  IMAD.MOV.U32 R4, RZ, RZ, R14 ;  /* 0x000000ffff047224 */ /* 0x000fcc00078e000e */
[----:B------:R-:W0:Y:S01]  /*7650*/  LDC R31, c[0x0][0x610] ;  /* 0x00018400ff1f7b82 */ /* 0x000e220000000800 */
[----:B----4-:R-:W-:Y:S05]  /*7660*/  @!P0 BRA `(.L_x_161) ;  /* 0x0000000000288947 */ /* 0x010fea0003800000 */
        /* <DEDUP_REMOVED lines=10> */
.L_x_161:
[----:B------:R-:W-:Y:S01]  /*7710*/  ISETP.NE.AND P0, PT, R2, 0x1, PT ;  /* 0x000000010200780c */ /* 0x000fe20003f05270 */
[----:B0-----:R-:W-:Y:S01]  /*7720*/  VIADD R7, R20, 0xffffffff ;  /* 0xffffffff14077836 */ /* 0x001fe20000000000 */
[----:B-1-3--:R-:W-:Y:S01]  /*7730*/  SHF.R.U64 R0, R4, R27, R5 ;  /* 0x0000001b04007219 */ /* 0x00afe20000001205 */
[----:B------:R-:W-:Y:S01]  /*7740*/  IMAD.MOV R13, RZ, RZ, -R13 ;  /* 0x000000ffff0d7224 */ /* 0x000fe200078e0a0d */
[----:B------:R-:W-:Y:S01]  /*7750*/  LOP3.LUT R5, R10, R25, RZ, 0xc0, !PT ;  /* 0x000000190a057212 */ /* 0x000fe200078ec0ff */
[----:B------:R-:W-:Y:S01]  /*7760*/  IMAD.MOV.U32 R4, RZ, RZ, 0x1 ;  /* 0x00000001ff047424 */ /* 0x000fe200078e00ff */
[----:B------:R-:W-:Y:S01]  /*7770*/  LOP3.LUT R12, R12, R7, RZ, 0xc0, !PT ;  /* 0x000000070c0c7212 */ /* 0x000fe200078ec0ff */
[----:B------:R-:W-:Y:S02]  /*7780*/  IMAD.MOV R3, RZ, RZ, -R0 ;  /* 0x000000ffff037224 */ /* 0x000fe400078e0a00 */
[----:B------:R-:W-:Y:S02]  /*7790*/  IMAD R0, R26, R0, R5 ;  /* 0x000000001a007224 */ /* 0x000fe400078e0205 */
[----:B--2---:R-:W-:-:S02]  /*77a0*/  IMAD R3, R3, R30, R14 ;  /* 0x0000001e03037224 */ /* 0x004fc400078e020e */
[----:B------:R-:W-:Y:S02]  /*77b0*/  @P0 IMAD R21, R15, R13, R24 ;  /* 0x0000000d0f150224 */ /* 0x000fe400078e0218 */
[----:B------:R-:W-:Y:S01]  /*77c0*/  IMAD R5, R3, R20, R12 ;  /* 0x0000001403057224 */ /* 0x000fe200078e020c */
[----:B------:R-:W-:Y:S01]  /*77d0*/  PRMT R3, R4, 0x7610, R3 ;  /* 0x0000761004037816 */ /* 0x000fe20000000003 */
[----:B------:R-:W-:-:S05]  /*77e0*/  IMAD R0, R0, R31, R21 ;  /* 0x0000001f00007224 */ /* 0x000fca00078e0215 */
[----:B------:R-:W-:Y:S02]  /*77f0*/  SEL R92, R5, R0, !P0 ;  /* 0x00000000055c7207 */ /* 0x000fe40004000000 */
[----:B------:R-:W-:-:S07]  /*7800*/  SEL R0, R0, R5, !P0 ;  /* 0x0000000500007207 */ /* 0x000fce0004000000 */
.L_x_159:
[----:B------:R-:W-:Y:S01]  /*7810*/  LOP3.LUT P0, RZ, R3, 0xff, RZ, 0xc0, !PT ;  /* 0x000000ff03ff7812 */ /* 0x000fe2000780c0ff */
[----:B------:R-:W-:-:S12]  /*7820*/  IMAD.MOV.U32 R96, RZ, RZ, R0 ;  /* 0x000000ffff607224 */ /* 0x000fd800078e0000 */
[----:B------:R-:W-:Y:S05]  /*7830*/  @P0 BRA `(.L_x_162) ;  /* 0xffffff9800800947 */ /* 0x000fea000383ffff */
[----:B------:R-:W-:Y:S05]  /*7840*/  EXIT ;  /* 0x000000000000794d */ /* 0x000fea0003800000 */
.L_x_7:
        /* <DEDUP_REMOVED lines=26> */
.L_x_164:
[----:B------:R-:W0:Y:S01]  /*79f0*/  LDC.64 R28, c[0x0][0x640] ;  /* 0x00019000ff1c7b82 */ /* 0x000e220000000a00 */
[-CC-:B------:R-:W-:Y:S01]  /*7a00*/  SHF.R.U64 R22, R12, R6.reuse, R13.reuse ;  /* 0x000000060c167219 */ /* 0x180fe2000000120d */
[----:B------:R-:W-:Y:S01]  /*7a10*/  IMAD.MOV.U32 R30, RZ, RZ, 0x1 ;  /* 0x00000001ff1e7424 */ /* 0x000fe200078e00ff */
[----:B------:R-:W-:Y:S02]  /*7a20*/  SHF.R.U32.HI R6, RZ, R6, R13 ;  /* 0x00000006ff067219 */ /* 0x000fe4000001160d */
        /* <DEDUP_REMOVED lines=8> */
[----:B------:R-:W-:Y:S01]  /*7ab0*/  IMAD.IADD R9, R9, 0x1, R11 ;  /* 0x0000000109097824 */ /* 0x000fe200078e020b */
[----:B0-----:R-:W-:-:S04]  /*7ac0*/  ISETP.NE.U32.AND P0, PT, R28, RZ, PT ;  /* 0x000000ff1c00720c */ /* 0x001fc80003f05070 */
[----:B------:R-:W-:Y:S02]  /*7ad0*/  ISETP.NE.AND.EX P0, PT, R29, RZ, PT, P0 ;  /* 0x000000ff1d00720c */ /* 0x000fe40003f05300 */
[----:B------:R-:W0:Y:S01]  /*7ae0*/  LDC R20, c[0x0][0x600] ;  /* 0x00018000ff147b82 */ /* 0x000e220000000800 */
[-CC-:B-1----:R-:W-:Y:S01]  /*7af0*/  SHF.R.U64 R14, R8, R10.reuse, R9.reuse ;  /* 0x0000000a080e7219 */ /* 0x182fe20000001209 */
[----:B------:R-:W-:Y:S01]  /*7b00*/  IMAD.MOV.U32 R8, RZ, RZ, -0x1 ;  /* 0xffffffffff087424 */ /* 0x000fe200078e00ff */
[----:B------:R-:W-:-:S05]  /*7b10*/  SHF.R.U32.HI R9, RZ, R10, R9 ;  /* 0x0000000aff097219 */ /* 0x000fca0000011609 */
[----:B------:R-:W1:Y:S01]  /*7b20*/  LDC R24, c[0x0][0x648] ;  /* 0x00019200ff187b82 */ /* 0x000e620000000800 */
[-CC-:B--2---:R-:W-:Y:S02]  /*7b30*/  SHF.R.U64 R23, R14, R12.reuse, R9.reuse ;  /* 0x0000000c0e177219 */ /* 0x184fe40000001209 */
[----:B------:R-:W-:-:S05]  /*7b40*/  SHF.R.U32.HI R6, RZ, R12, R9 ;  /* 0x0000000cff067219 */ /* 0x000fca0000011609 */
[----:B------:R-:W2:Y:S01]  /*7b50*/  LDC R26, c[0x0][0x638] ;  /* 0x00018e00ff1a7b82 */ /* 0x000ea20000000800 */
[-C--:B---3--:R-:W-:Y:S02]  /*7b60*/  SHF.L.U32 R8, R8, R27.reuse, RZ ;  /* 0x0000001b08087219 */ /* 0x088fe400000006ff */
[-CC-:B------:R-:W-:Y:S02]  /*7b70*/  SHF.R.U64 R25, R23, R27.reuse, R6.reuse ;  /* 0x0000001b17197219 */ /* 0x180fe40000001206 */
[----:B------:R-:W-:Y:S02]  /*7b80*/  LOP3.LUT R32, RZ, R8, RZ, 0x33, !PT ;  /* 0x00000008ff207212 */ /* 0x000fe400078e33ff */
[----:B------:R-:W-:Y:S01]  /*7b90*/  SHF.R.U32.HI R9, RZ, R27, R6 ;  /* 0x0000001bff097219 */ /* 0x000fe20000011606 */
[----:B------:R-:W3:Y:S01]  /*7ba0*/  LDC R31, c[0x0][0x610] ;  /* 0x00018400ff1f7b82 */ /* 0x000ee20000000800 */
[----:B------:R-:W-:Y:S01]  /*7bb0*/  IMAD.MOV.U32 R8, RZ, RZ, R25 ;  /* 0x000000ffff087224 */ /* 0x000fe200078e0019 */
[----:B------:R-:W-:Y:S06]  /*7bc0*/  @!P0 BRA `(.L_x_165) ;  /* 0x0000000000288947 */ /* 0x000fec0003800000 */
        /* <DEDUP_REMOVED lines=10> */
.L_x_165:
[----:B------:R-:W-:Y:S01]  /*7c70*/  ISETP.NE.AND P0, PT, R2, 0x1, PT ;  /* 0x000000010200780c */ /* 0x000fe20003f05270 */
[----:B------:R-:W-:Y:S01]  /*7c80*/  IMAD.MOV.U32 R13, RZ, RZ, R22 ;  /* 0x000000ffff0d7224 */ /* 0x000fe200078e0016 */
[----:B-1----:R-:W-:Y:S01]  /*7c90*/  SHF.R.U64 R6, R8, R24, R9 ;  /* 0x0000001808067219 */ /* 0x002fe20000001209 */
[----:B0-----:R-:W-:Y:S01]  /*7ca0*/  VIADD R9, R20, 0xffffffff ;  /* 0xffffffff14097836 */ /* 0x001fe20000000000 */
[----:B------:R-:W-:Y:S02]  /*7cb0*/  SHF.L.U32 R30, R30, R27, RZ ;  /* 0x0000001b1e1e7219 */ /* 0x000fe400000006ff */
[----:B------:R-:W-:Y:S01]  /*7cc0*/  LOP3.LUT R5, R23, R32, RZ, 0xc0, !PT ;  /* 0x0000002017057212 */ /* 0x000fe200078ec0ff */
[----:B------:R-:W-:-:S04]  /*7cd0*/  IMAD.MOV R8, RZ, RZ, -R6 ;  /* 0x000000ffff087224 */ /* 0x000fc800078e0a06 */
[----:B------:R-:W-:Y:S01]  /*7ce0*/  IMAD R6, R30, R6, R5 ;  /* 0x000000061e067224 */ /* 0x000fe200078e0205 */
[----:B------:R-:W-:Y:S01]  /*7cf0*/  LOP3.LUT R5, R14, R9, RZ, 0xc0, !PT ;  /* 0x000000090e057212 */ /* 0x000fe200078ec0ff */
[----:B------:R-:W-:Y:S02]  /*7d00*/  @P0 IMAD R3, R7, R21, R4 ;  /* 0x0000001507030224 */ /* 0x000fe400078e0204 */
[----:B--2---:R-:W-:Y:S02]  /*7d10*/  IMAD R4, R8, R26, R25 ;  /* 0x0000001a08047224 */ /* 0x004fe400078e0219 */
[----:B---3--:R-:W-:Y:S02]  /*7d20*/  IMAD R3, R6, R31, R3 ;  /* 0x0000001f06037224 */ /* 0x008fe400078e0203 */
[----:B------:R-:W-:Y:S02]  /*7d30*/  IMAD R4, R4, R20, R5 ;  /* 0x0000001404047224 */ /* 0x000fe400078e0205 */
[----:B------:R-:W-:-:S03]  /*7d40*/  IMAD.MOV.U32 R6, RZ, RZ, 0x1 ;  /* 0x00000001ff067424 */ /* 0x000fc600078e00ff */
[----:B------:R-:W-:Y:S02]  /*7d50*/  SEL R20, R4, R3, !P0 ;  /* 0x0000000304147207 */ /* 0x000fe40004000000 */
[----:B------:R-:W-:-:S07]  /*7d60*/  SEL R11, R3, R4, !P0 ;  /* 0x00000004030b7207 */ /* 0x000fce0004000000 */
.L_x_163:
[----:B------:R-:W-:-:S08]  /*7d70*/  NOP ;  /* 0x0000000000007918 */ /* 0x000fd00000000000 */
[----:B------:R-:W0:-:S00]  /*7d80*/  USETMAXREG.DEALLOC.CTAPOOL 0x28 ;  /* 0x00000028000079c8 */ /* 0x000e0000080e0500 */
[----:B0-----:R-:W-:-:S13]  /*7d90*/  ISETP.NE.AND P0, PT, R0, RZ, PT ;  /* 0x000000ff0000720c */ /* 0x001fda0003f05270 */
[----:B------:R-:W-:Y:S05]  /*7da0*/  @P0 EXIT ;  /* 0x000000000000094d */ /* 0x000fea0003800000 */
[----:B------:R-:W-:Y:S01]  /*7db0*/  LOP3.LUT P0, RZ, R6, 0xff, RZ, 0xc0, !PT ;  /* 0x000000ff06ff7812 */ /* 0x000fe2000780c0ff */
[----:B------:R-:W-:Y:S02]  /*7dc0*/  IMAD.MOV.U32 R0, RZ, RZ, 0x1 ;  /* 0x00000001ff007424 */ /* 0x000fe400078e00ff */
[----:B------:R-:W-:-:S10]  /*7dd0*/  IMAD.MOV.U32 R12, RZ, RZ, RZ ;  /* 0x000000ffff0c7224 */ /* 0x000fd400078e00ff */
[----:B------:R-:W-:Y:S05]  /*7de0*/  @!P0 BRA `(.L_x_166) ;  /* 0x0000000c00908947 */ /* 0x000fea0003800000 */
[----:B------:R-:W0:Y:S01]  /*7df0*/  LDC R0, c[0x0][0x28c] ;  /* 0x0000a300ff007b82 */ /* 0x000e220000000800 */
[----:B------:R-:W-:Y:S01]  /*7e00*/  ULDC UR5, c[0x0][0x658] ;  /* 0x0001960000057ab9 */ /* 0x000fe20000000800 */
[----:B------:R-:W-:Y:S01]  /*7e10*/  UMOV UR11, 0xffffffff ;  /* 0xffffffff000b7882 */ /* 0x000fe20000000000 */
[----:B------:R-:W-:Y:S01]  /*7e20*/  UMOV UR17, 0x1 ;  /* 0x0000000100117882 */ /* 0x000fe20000000000 */
[----:B------:R-:W-:Y:S01]  /*7e30*/  USHF.L.U32 UR11, UR11, UR5, URZ ;  /* 0x000000050b0b7299 */ /* 0x000fe2000800063f */
[----:B------:R-:W-:Y:S01]  /*7e40*/  BSSY B0, `(.L_x_166) ;  /* 0x00000de000007945 */ /* 0x000fe20003800000 */
[----:B------:R-:W-:Y:S01]  /*7e50*/  ULDC UR9, c[0x0][0xc] ;  /* 0x0000030000097ab9 */ /* 0x000fe20000000800 */
[----:B------:R-:W-:Y:S01]  /*7e60*/  ULDC UR16, c[0x0][0x10] ;  /* 0x0000040000107ab9 */ /* 0x000fe20000000800 */
[----:B------:R-:W1:Y:S01]  /*7e70*/  S2UR UR8, SR_CgaCtaId ;  /* 0x00000000000879c3 */ /* 0x000e620000008800 */
[----:B------:R-:W-:Y:S01]  /*7e80*/  ULOP3.LUT UR13, URZ, UR11, URZ, 0x33, !UPT ;  /* 0x0000000b3f0d7292 */ /* 0x000fe2000f8e333f */
[----:B------:R-:W-:Y:S01]  /*7e90*/  IMAD.MOV.U32 R10, RZ, RZ, 0x1 ;  /* 0x00000001ff0a7424 */ /* 0x000fe200078e00ff */
[----:B------:R-:W-:Y:S01]  /*7ea0*/  LOP3.LUT R9, R19, 0x2, RZ, 0xfc, !PT ;  /* 0x0000000213097812 */ /* 0x000fe200078efcff */
[----:B------:R-:W-:Y:S01]  /*7eb0*/  IMAD.MOV.U32 R12, RZ, RZ, RZ ;  /* 0x000000ffff0c7224 */ /* 0x000fe200078e00ff */
[----:B------:R-:W-:Y:S01]  /*7ec0*/  ULDC UR4, c[0x0][0x600] ;  /* 0x0001800000047ab9 */ /* 0x000fe20000000800 */
[----:B------:R-:W-:Y:S01]  /*7ed0*/  UMOV UR19, 0x1111 ;  /* 0x0000111100137882 */ /* 0x000fe20000000000 */
[----:B------:R-:W-:-:S02]  /*7ee0*/  UIADD3 UR4, UR4, -0x1, URZ ;  /* 0xffffffff04047890 */ /* 0x000fc4000fffe03f */
[----:B------:R-:W-:Y:S01]  /*7ef0*/  USHF.L.U32 UR5, UR17, UR5, URZ ;  /* 0x0000000511057299 */ /* 0x000fe2000800063f */
[----:B------:R-:W-:Y:S01]  /*7f00*/  ULDC.64 UR28, c[0x0][0x198] ;  /* 0x00006600001c7ab9 */ /* 0x000fe20000000a00 */
[----:B0-----:R-:W-:-:S05]  /*7f10*/  VIADD R0, R0, 0x3f ;  /* 0x0000003f00007836 */ /* 0x001fca0000000000 */
[----:B------:R-:W-:Y:S01]  /*7f20*/  SHF.R.S32.HI R3, RZ, 0x1f, R0 ;  /* 0x0000001fff037819 */ /* 0x000fe20000011400 */
[----:B-1----:R-:W-:-:S03]  /*7f30*/  USHF.R.U32.HI UR27, URZ, 0x2, UR8 ;  /* 0x000000023f1b7899 */ /* 0x002fc60008011608 */
[----:B------:R-:W-:Y:S01]  /*7f40*/  LEA.HI R3, R3, R0, RZ, 0x6 ;  /* 0x0000000003037211 */ /* 0x000fe200078f30ff */
[----:B------:R-:W-:Y:S01]  /*7f50*/  ULOP3.LUT UR10, UR8, 0x3, URZ, 0xc0, !UPT ;  /* 0x00000003080a7892 */ /* 0x000fe2000f8ec03f */
[----:B------:R-:W-:Y:S01]  /*7f60*/  IMAD.MOV.U32 R0, RZ, RZ, 0x1 ;  /* 0x00000001ff007424 */ /* 0x000fe200078e00ff */
[----:B------:R-:W-:Y:S01]  /*7f70*/  USHF.L.U32 UR6, UR8, 0x4, URZ ;  /* 0x0000000408067899 */ /* 0x000fe2000800063f */
[----:B------:R-:W-:Y:S01]  /*7f80*/  SHF.R.S32.HI R3, RZ, 0x6, R3 ;  /* 0x00000006ff037819 */ /* 0x000fe20000011403 */
[----:B------:R-:W-:Y:S02]  /*7f90*/  USHF.L.U32 UR7, UR8, 0xa, URZ ;  /* 0x0000000a08077899 */ /* 0x000fe4000800063f */
[----:B------:R-:W-:Y:S02]  /*7fa0*/  ULOP3.LUT UR8, UR8, 0xfffffffc, URZ, 0xc0, !UPT ;  /* 0xfffffffc08087892 */ /* 0x000fe4000f8ec03f */
[----:B------:R-:W-:Y:S01]  /*7fb0*/  UISETP.GT.U32.AND UP0, UPT, UR10, 0xffff, UPT ;  /* 0x0000ffff0a00788c */ /* 0x000fe2000bf04070 */
[----:B------:R-:W-:Y:S01]  /*7fc0*/  VIADD R8, R3, 0x1 ;  /* 0x0000000103087836 */ /* 0x000fe20000000000 */
[----:B------:R-:W-:-:S02]  /*7fd0*/  ULOP3.LUT UR12, UR8, 0x1, URZ, 0xfc, !UPT ;  /* 0x00000001080c7892 */ /* 0x000fc4000f8efc3f */
[----:B------:R-:W-:Y:S02]  /*7fe0*/  ULOP3.LUT UR14, UR8, 0x2, URZ, 0xfc, !UPT ;  /* 0x00000002080e7892 */ /* 0x000fe4000f8efc3f */
[----:B------:R-:W-:Y:S02]  /*7ff0*/  USHF.L.U32 UR11, UR17, UR8, URZ ;  /* 0x00000008110b7299 */ /* 0x000fe4000800063f */
[----:B------:R-:W-:Y:S02]  /*8000*/  ULOP3.LUT UR15, UR8, 0x3, URZ, 0xfc, !UPT ;  /* 0x00000003080f7892 */ /* 0x000fe4000f8efc3f */
[----:B------:R-:W-:Y:S02]  /*8010*/  UIMAD.WIDE.U32 UR8, UR9, UR16, URZ ;  /* 0x00000010090872a5 */ /* 0x000fe4000f8e003f */
[----:B------:R-:W-:Y:S02]  /*8020*/  USHF.L.U32 UR12, UR17, UR12, URZ ;  /* 0x0000000c110c7299 */ /* 0x000fe4000800063f */
[----:B------:R-:W-:-:S02]  /*8030*/  USHF.L.U32 UR14, UR17, UR14, URZ ;  /* 0x0000000e110e7299 */ /* 0x000fc4000800063f */
[----:B------:R-:W-:Y:S01]  /*8040*/  USEL UR10, UR10, 0xffff, !UP0 ;  /* 0x0000ffff0a0a7887 */ /* 0x000fe2000c000000 */
[----:B------:R-:W-:Y:S01]  /*8050*/  ULDC UR16, c[0x0][0x14] ;  /* 0x0000050000107ab9 */ /* 0x000fe20000000800 */
[----:B------:R-:W-:Y:S02]  /*8060*/  USHF.L.U32 UR15, UR17, UR15, URZ ;  /* 0x0000000f110f7299 */ /* 0x000fe4000800063f */
[----:B------:R-:W-:Y:S02]  /*8070*/  UIMAD.WIDE.U32 UR22, UR8, UR16, URZ ;  /* 0x00000010081672a5 */ /* 0x000fe4000f8e003f */
[----:B------:R-:W-:Y:S02]  /*8080*/  UIMAD UR21, UR9, UR16, URZ ;  /* 0x00000010091572a4 */ /* 0x000fe4000f8e023f */
[----:B------:R-:W-:Y:S02]  /*8090*/  ULOP3.LUT UR11, UR14, UR11, UR12, 0xfe, !UPT ;  /* 0x0000000b0e0b7292 */ /* 0x000fe4000f8efe0c */
[----:B------:R-:W-:-:S02]  /*80a0*/  ULOP3.LUT UR10, UR10, 0xffff, URZ, 0xc0, !UPT ;  /* 0x0000ffff0a0a7892 */ /* 0x000fc4000f8ec03f */
[----:B------:R-:W-:Y:S02]  /*80b0*/  ULOP3.LUT UR6, UR6, 0x30, URZ, 0xc0, !UPT ;  /* 0x0000003006067892 */ /* 0x000fe4000f8ec03f */
[----:B------:R-:W-:Y:S02]  /*80c0*/  ULOP3.LUT UR7, UR7, 0xc00, URZ, 0xc0, !UPT ;  /* 0x00000c0007077892 */ /* 0x000fe4000f8ec03f */
[----:B------:R-:W-:Y:S02]  /*80d0*/  UIADD3 UR21, UR23, UR21, URZ ;  /* 0x0000001517157290 */ /* 0x000fe4000fffe03f */
[----:B------:R-:W-:Y:S02]  /*80e0*/  ULOP3.LUT UR18, UR11, UR15, URZ, 0xfc, !UPT ;  /* 0x0000000f0b127292 */ /* 0x000fe4000f8efc3f */
[----:B------:R-:W-:-:S12]  /*80f0*/  USHF.L.U32 UR19, UR19, UR10, URZ ;  /* 0x0000000a13137299 */ /* 0x000fd8000800063f */
.L_x_177:
[----:B------:R-:W-:-:S03]  /*8100*/  UMOV UR8, 0xffffffff ;  /* 0xffffffff00087882 */ /* 0x000fc60000000000 */
[----:B------:R-:W-:Y:S05]  /*8110*/  BRA.DIV UR8, `(.L_x_167) ;  /* 0x0000000e08d07947 */ /* 0x000fea000b800000 */
[----:B------:R-:W-:-:S13]  /*8120*/  ELECT P6, URZ, PT ;  /* 0x00000000003f782f */ /* 0x000fda00038c0000 */
.L_x_189:
[----:B------:R-:W0:Y:S01]  /*8130*/  LDC R4, c[0x0][0x28c] ;  /* 0x0000a300ff047b82 */ /* 0x000e220000000800 */
[----:B------:R-:W-:Y:S01]  /*8140*/  BSSY B1, `(.L_x_168) ;  /* 0x000003c000017945 */ /* 0x000fe20003800000 */
[----:B0-----:R-:W-:-:S13]  /*8150*/  ISETP.LT.OR P6, PT, R4, 0x1, !P6 ;  /* 0x000000010400780c */ /* 0x001fda00077c1670 */
[----:B------:R-:W-:Y:S05]  /*8160*/  @P6 BRA `(.L_x_169) ;  /* 0x0000000000e46947 */ /* 0x000fea0003800000 */
[----:B------:R-:W-:Y:S01]  /*8170*/  LEA R11, R11, UR27, 0x2 ;  /* 0x0000001b0b0b7c11 */ /* 0x000fe2000f8e10ff */
[----:B------:R-:W-:Y:S01]  /*8180*/  IMAD.MOV.U32 R21, RZ, RZ, RZ ;  /* 0x000000ffff157224 */ /* 0x000fe200078e00ff */
[----:B------:R-:W-:Y:S01]  /*8190*/  LEA R20, R20, UR6, 0x6 ;  /* 0x0000000614147c11 */ /* 0x000fe2000f8e30ff */
[----:B------:R-:W-:Y:S02]  /*81a0*/  IMAD.MOV.U32 R4, RZ, RZ, R8 ;  /* 0x000000ffff047224 */ /* 0x000fe400078e0008 */
[----:B------:R-:W-:Y:S02]  /*81b0*/  IMAD.MOV.U32 R5, RZ, RZ, R0 ;  /* 0x000000ffff057224 */ /* 0x000fe400078e0000 */
[----:B------:R-:W-:Y:S02]  /*81c0*/  IMAD.MOV.U32 R6, RZ, RZ, R12 ;  /* 0x000000ffff067224 */ /* 0x000fe400078e000c */
[----:B------:R-:W-:-:S07]  /*81d0*/  IMAD.SHL.U32 R15, R11, 0x40, RZ ;  /* 0x000000400b0f7824 */ /* 0x000fce00078e00ff */
.L_x_172:
[----:B------:R-:W0:Y:S01]  /*81e0*/  S2R R14, SR_CgaCtaId ;  /* 0x00000000000e7919 */ /* 0x000e220000008800 */
[----:B------:R-:W-:Y:S02]  /*81f0*/  MOV R7, 0x400 ;  /* 0x0000040000077802 */ /* 0x000fe40000000f00 */
[----:B------:R-:W-:-:S13]  /*8200*/  LOP3.LUT P1, RZ, R18, 0x7f, RZ, 0xc0, !PT ;  /* 0x0000007f12ff7812 */ /* 0x000fda000782c0ff */
[----:B------:R-:W1:Y:S01]  /*8210*/  @!P1 LDC R11, c[0x0][0x500] ;  /* 0x00014000ff0b9b82 */ /* 0x000e620000000800 */
[----:B0-----:R-:W-:Y:S02]  /*8220*/  LEA R22, R14, R7, 0x18 ;  /* 0x000000070e167211 */ /* 0x001fe400078ec0ff */
[----:B------:R-:W-:-:S03]  /*8230*/  SHF.L.U32 R7, R5, 0x1f, RZ ;  /* 0x0000001f05077819 */ /* 0x000fc600000006ff */
[----:B------:R-:W-:-:S04]  /*8240*/  IMAD R14, R6, 0x8, R22 ;  /* 0x00000008060e7824 */ /* 0x000fc800078e0216 */
[----:B------:R-:W0:Y:S02]  /*8250*/  SYNCS.PHASECHK.TRANS64.TRYWAIT P0, [R14+URZ+0x28], R7 ;  /* 0x000028070e0075a7 */ /* 0x000e24000800017f */
[----:B01----:R-:W-:Y:S05]  /*8260*/  @!P0 BRA `(.L_x_170) ;  /* 0x0000000c009c8947 */ /* 0x003fea0003800000 */
.L_x_190:
[----:B0-----:R-:W-:Y:S01]  /*8270*/  PRMT R7, R9, 0x9910, RZ ;  /* 0x0000991009077816 */ /* 0x001fe200000000ff */
[----:B------:R0:W-:Y:S03]  /*8280*/  @!P1 SYNCS.ARRIVE.TRANS64 RZ, [R14+URZ], R11 ;  /* 0x0000000b0eff99a7 */ /* 0x0001e6000800003f */
[----:B------:R-:W-:-:S13]  /*8290*/  ISETP.NE.AND P0, PT, R7, 0x2, PT ;  /* 0x000000020700780c */ /* 0x000fda0003f05270 */
[----:B0-----:R-:W-:Y:S05]  /*82a0*/  @P0 BRA `(.L_x_171) ;  /* 0x0000000000040947 */ /* 0x001fea0003800000 */
[----:B------:R-:W-:Y:S01]  /*82b0*/  BPT.TRAP 0x1 ;  /* 0x000000040000795c */ /* 0x000fe20000300000 */
.L_x_171:
[----:B------:R-:W-:Y:S01]  /*82c0*/  LEA R7, R6, UR27, 0x2 ;  /* 0x0000001b06077c11 */ /* 0x000fe2000f8e10ff */
[----:B------:R-:W-:Y:S01]  /*82d0*/  VIADD R4, R4, 0xffffffff ;  /* 0xffffffff04047836 */ /* 0x000fe20000000000 */
[----:B------:R-:W-:Y:S01]  /*82e0*/  R2UR UR25, R15 ;  /* 0x000000000f1972ca */ /* 0x000fe200000e0000 */
[----:B------:R-:W-:Y:S01]  /*82f0*/  UIADD3 UR14, UP0, UR28, 0xf0, URZ ;  /* 0x000000f01c0e7890 */ /* 0x000fe2000ff1e03f */
[----:B------:R-:W-:Y:S01]  /*8300*/  R2UR UR9, R14 ;  /* 0x000000000e0972ca */ /* 0x000fe200000e0000 */
[----:B------:R-:W-:Y:S01]  /*8310*/  IMAD.SHL.U32 R7, R7, 0x1000, RZ ;  /* 0x0000100007077824 */ /* 0x000fe200078e00ff */
[----:B------:R-:W-:Y:S01]  /*8320*/  R2UR UR10, R21 ;  /* 0x00000000150a72ca */ /* 0x000fe200000e0000 */
[----:B------:R-:W-:Y:S01]  /*8330*/  UIADD3 UR32, UP1, UR28, 0x1f0, URZ ;  /* 0x000001f01c207890 */ /* 0x000fe2000ff3e03f */
[----:B------:R-:W-:Y:S01]  /*8340*/  R2UR UR12, R13 ;  /* 0x000000000d0c72ca */ /* 0x000fe200000e0000 */
[--C-:B------:R-:W-:Y:S01]  /*8350*/  IMAD R11, R7, 0x2, R22.reuse ;  /* 0x00000002070b7824 */ /* 0x100fe200078e0216 */
[----:B------:R-:W-:Y:S01]  /*8360*/  LEA R7, R6, UR7, 0xc ;  /* 0x0000000706077c11 */ /* 0x000fe2000f8e60ff */
[----:B------:R-:W-:Y:S01]  /*8370*/  UIADD3.X UR15, URZ, UR29, URZ, UP0, !UPT ;  /* 0x0000001d3f0f7290 */ /* 0x000fe200087fe43f */
[----:B------:R-:W-:Y:S01]  /*8380*/  R2UR UR26, R20 ;  /* 0x00000000141a72ca */ /* 0x000fe200000e0000 */
[----:B------:R-:W-:Y:S01]  /*8390*/  UPRMT UR20, URZ, 0x5410, UR19 ;  /* 0x000054103f147896 */ /* 0x000fe20008000013 */
[----:B------:R-:W-:Y:S01]  /*83a0*/  R2UR UR8, R11 ;  /* 0x000000000b0872ca */ /* 0x000fe200000e0000 */
[----:B------:R-:W-:Y:S01]  /*83b0*/  IMAD R7, R7, 0x2, R22 ;  /* 0x0000000207077824 */ /* 0x000fe200078e0216 */
[----:B------:R-:W-:Y:S01]  /*83c0*/  ISETP.GT.AND P1, PT, R4, 0x1, PT ;  /* 0x000000010400780c */ /* 0x000fe20003f24270 */
[----:B------:R-:W-:Y:S01]  /*83d0*/  VIADD R6, R6, 0x1 ;  /* 0x0000000106067836 */ /* 0x000fe20000000000 */
[----:B------:R-:W-:Y:S01]  /*83e0*/  UPRMT UR30, URZ, 0x5410, UR18 ;  /* 0x000054103f1e7896 */ /* 0x000fe20008000012 */
[----:B------:R-:W-:Y:S01]  /*83f0*/  VIADD R21, R21, 0x40 ;  /* 0x0000004015157836 */ /* 0x000fe20000000000 */
[----:B------:R-:W-:Y:S01]  /*8400*/  R2UR UR11, R7 ;  /* 0x00000000070b72ca */ /* 0x000fe200000e0000 */
[----:B------:R-:W-:Y:S01]  /*8410*/  UIADD3.X UR33, URZ, UR29, URZ, UP1, !UPT ;  /* 0x0000001d3f217290 */ /* 0x000fe20008ffe43f */
[----:B------:R-:W-:Y:S01]  /*8420*/  ISETP.NE.AND P0, PT, R6, 0x5, PT ;  /* 0x000000050600780c */ /* 0x000fe20003f05270 */
[----:B------:R-:W-:Y:S01]  /*8430*/  UMOV UR16, 0x0 ;  /* 0x0000000000107882 */ /* 0x000fe20000000000 */
[----:B------:R-:W-:-:S02]  /*8440*/  UMOV UR17, 0x10000000 ;  /* 0x1000000000117882 */ /* 0x000fc40000000000 */
[----:B------:R-:W-:Y:S01]  /*8450*/  SEL R14, RZ, 0x1, P0 ;  /* 0x00000001ff0e7807 */ /* 0x000fe20000000000 */
[----:B------:R-:W-:Y:S01]  /*8460*/  UIADD3 UR8, UR8, 0x100, URZ ;  /* 0x0000010008087890 */ /* 0x000fe2000fffe03f */
[----:B------:R-:W-:Y:S02]  /*8470*/  SEL R6, R6, RZ, P0 ;  /* 0x000000ff06067207 */ /* 0x000fe40000000000 */
[----:B------:R-:W-:-:S03]  /*8480*/  LOP3.LUT R5, R5, R14, RZ, 0x3c, !PT ;  /* 0x0000000e05057212 */ /* 0x000fc600078e3cff */
[----:B------:R-:W-:-:S03]  /*8490*/  UIADD3 UR24, UR11, 0x28100, URZ ;  /* 0x000281000b187890 */ /* 0x000fc6000fffe03f */
[----:B------:R-:W-:Y:S02]  /*84a0*/  UMOV UR11, UR25 ;  /* 0x00000019000b7c82 */ /* 0x000fe40008000000 */
[----:B------:R0:W-:Y:S02]  /*84b0*/  UTMALDG.3D.MULTICAST [UR8], [UR14], UR20, desc[UR16] ;  /* 0x000010080e0073b4 */ /* 0x0001e40008011814 */
[----:B0-----:R-:W-:Y:S01]  /*84c0*/  UMOV UR8, UR24 ;  /* 0x0000001800087c82 */ /* 0x001fe20008000000 */
[----:B------:R-:W-:Y:S02]  /*84d0*/  UMOV UR11, UR26 ;  /* 0x0000001a000b7c82 */ /* 0x000fe40008000000 */
[----:B------:R0:W-:Y:S02]  /*84e0*/  UTMALDG.3D.MULTICAST [UR8], [UR32], UR30, desc[UR16] ;  /* 0x00001008200073b4 */ /* 0x0001e4000801181e */
[----:B0-----:R-:W-:Y:S05]  /*84f0*/  @P1 BRA `(.L_x_172) ;  /* 0xfffffffc00381947 */ /* 0x001fea000383ffff */
.L_x_169:
[----:B------:R-:W-:Y:S05]  /*8500*/  BSYNC B1 ;  /* 0x0000000000017941 */ /* 0x000fea0003800000 */
.L_x_168:
[----:B------:R-:W-:Y:S01]  /*8510*/  LOP3.LUT P1, RZ, R10, 0xff, RZ, 0xc0, !PT ;  /* 0x000000ff0aff7812 */ /* 0x000fe2000782c0ff */
[C---:B------:R-:W-:Y:S01]  /*8520*/  IMAD.IADD R12, R3.reuse, 0x1, R12 ;  /* 0x00000001030c7824 */ /* 0x040fe200078e020c */
[----:B------:R-:W-:Y:S01]  /*8530*/  ULDC.64 UR8, c[0x0][0x650] ;  /* 0x0001940000087ab9 */ /* 0x000fe20000000a00 */
[C---:B------:R-:W-:Y:S01]  /*8540*/  ISETP.GE.U32.AND P2, PT, R3.reuse, 0x5, PT ;  /* 0x000000050300780c */ /* 0x040fe20003f46070 */
[----:B------:R-:W-:Y:S01]  /*8550*/  BSSY B1, `(.L_x_173) ;  /* 0x000006a000017945 */ /* 0x000fe20003800000 */
[----:B------:R-:W-:Y:S01]  /*8560*/  IMAD.MOV.U32 R11, RZ, RZ, -0x1 ;  /* 0xffffffffff0b7424 */ /* 0x000fe200078e00ff */
[----:B------:R-:W-:Y:S01]  /*8570*/  ISETP.GT.U32.AND P0, PT, R12, 0x4, PT ;  /* 0x000000040c00780c */ /* 0x000fe20003f04070 */
[----:B------:R-:W-:Y:S01]  /*8580*/  IMAD.MOV.U32 R20, RZ, RZ, -0x1 ;  /* 0xffffffffff147424 */ /* 0x000fe200078e00ff */
[----:B------:R-:W-:Y:S01]  /*8590*/  PRMT R10, RZ, 0x7610, R10 ;  /* 0x00007610ff0a7816 */ /* 0x000fe2000000000a */
[----:B------:R-:W-:Y:S01]  /*85a0*/  IMAD.MOV.U32 R13, RZ, RZ, -0x1 ;  /* 0xffffffffff0d7424 */ /* 0x000fe200078e00ff */
[----:B------:R-:W-:-:S03]  /*85b0*/  ISETP.LT.U32.AND P0, PT, R3, 0x5, P0 ;  /* 0x000000050300780c */ /* 0x000fc60000701070 */
[----:B------:R-:W0:Y:S01]  /*85c0*/  @P1 S2R R5, SR_CgaCtaId ;  /* 0x0000000000051919 */ /* 0x000e220000008800 */
[----:B------:R-:W-:-:S04]  /*85d0*/  @P1 MOV R4, 0x400 ;  /* 0x0000040000041802 */ /* 0x000fc80000000f00 */
[----:B0-----:R-:W-:Y:S01]  /*85e0*/  @P1 LEA R6, R5, R4, 0x18 ;  /* 0x0000000405061211 */ /* 0x001fe200078ec0ff */
[----:B------:R-:W-:-:S03]  /*85f0*/  IMAD.WIDE.U32 R4, R12, -0x33333333, RZ ;  /* 0xcccccccd0c047825 */ /* 0x000fc600078e00ff */
[----:B------:R0:W-:Y:S01]  /*8600*/  @P1 SYNCS.ARRIVE.TRANS64.A1T0 RZ, [R6+URZ+0x68], RZ ;  /* 0x000068ff06ff19a7 */ /* 0x0001e2000810003f */
[----:B------:R-:W-:Y:S02]  /*8610*/  IADD3 R16, P1, R16, UR22, RZ ;  /* 0x0000001610107c10 */ /* 0x000fe4000ff3e0ff */
[----:B------:R-:W-:Y:S02]  /*8620*/  SHF.R.U32.HI R7, RZ, 0x2, R5 ;  /* 0x00000002ff077819 */ /* 0x000fe40000011605 */
[----:B------:R-:W-:Y:S02]  /*8630*/  SEL R5, RZ, 0x1, !P0 ;  /* 0x00000001ff057807 */ /* 0x000fe40004000000 */
[----:B------:R-:W-:Y:S01]  /*8640*/  IADD3.X R17, R17, UR21, RZ, P1, !PT ;  /* 0x0000001511117c10 */ /* 0x000fe20008ffe4ff */
[----:B------:R-:W-:Y:S01]  /*8650*/  IMAD R12, R7, -0x5, R12 ;  /* 0xfffffffb070c7824 */ /* 0x000fe200078e020c */
[----:B------:R-:W-:Y:S02]  /*8660*/  ISETP.GE.U32.AND P0, PT, R16, UR8, PT ;  /* 0x0000000810007c0c */ /* 0x000fe4000bf06070 */
[----:B------:R-:W-:-:S02]  /*8670*/  LOP3.LUT R0, R0, R5, RZ, 0x3c, !PT ;  /* 0x0000000500007212 */ /* 0x000fc400078e3cff */
[----:B------:R-:W-:Y:S02]  /*8680*/  ISETP.GE.U32.AND.EX P0, PT, R17, UR9, PT, P0 ;  /* 0x0000000911007c0c */ /* 0x000fe4000bf06100 */
[----:B------:R-:W-:Y:S02]  /*8690*/  @P2 LOP3.LUT R0, R0, 0x1, R7, 0x78, !PT ;  /* 0x0000000100002812 */ /* 0x000fe400078e7807 */
[----:B------:R-:W-:-:S09]  /*86a0*/  PRMT R4, RZ, 0x7610, R4 ;  /* 0x00007610ff047816 */ /* 0x000fd20000000004 */
[----:B0-----:R-:W-:Y:S05]  /*86b0*/  @P0 BRA `(.L_x_174) ;  /* 0x00000004004c0947 */ /* 0x001fea0003800000 */
[----:B------:R-:W0:Y:S01]  /*86c0*/  S2R R14, SR_CTAID.X ;  /* 0x00000000000e7919 */ /* 0x000e220000002500 */
[----:B------:R-:W-:Y:S01]  /*86d0*/  ULDC.64 UR8, c[0x0][0x628] ;  /* 0x00018a0000087ab9 */ /* 0x000fe20000000a00 */
[----:B------:R-:W1:Y:S01]  /*86e0*/  LDC R15, c[0x0][0x144] ;  /* 0x00005100ff0f7b82 */ /* 0x000e620000000800 */
[----:B------:R-:W-:Y:S01]  /*86f0*/  ISETP.NE.U32.AND P0, PT, RZ, UR8, PT ;  /* 0x00000008ff007c0c */ /* 0x000fe2000bf05070 */
[----:B------:R-:W2:Y:S01]  /*8700*/  S2R R11, SR_CTAID.Y ;  /* 0x00000000000b7919 */ /* 0x000ea20000002600 */
[----:B------:R-:W-:Y:S01]  /*8710*/  ULDC UR10, c[0x0][0x150] ;  /* 0x00005400000a7ab9 */ /* 0x000fe20000000800 */
[----:B------:R-:W-:Y:S01]  /*8720*/  ULDC UR11, c[0x0][0x630] ;  /* 0x00018c00000b7ab9 */ /* 0x000fe20000000800 */
[----:B------:R-:W-:Y:S01]  /*8730*/  ISETP.NE.AND.EX P0, PT, RZ, UR9, PT, P0 ;  /* 0x00000009ff007c0c */ /* 0x000fe2000bf05300 */
[----:B------:R-:W-:Y:S01]  /*8740*/  IMAD.MOV.U32 R4, RZ, RZ, R16 ;  /* 0x000000ffff047224 */ /* 0x000fe200078e0010 */
[----:B0-----:R-:W-:-:S05]  /*8750*/  I2FP.F32.U32 R5, R14 ;  /* 0x0000000e00057245 */ /* 0x001fca0000201000 */
[----:B------:R-:W-:Y:S01]  /*8760*/  FMUL R20, R5, UR10 ;  /* 0x0000000a05147c20 */ /* 0x000fe20008400000 */
[----:B------:R-:W-:-:S05]  /*8770*/  IMAD.MOV.U32 R5, RZ, RZ, R17 ;  /* 0x000000ffff057224 */ /* 0x000fca00078e0011 */
[----:B--2---:R-:W-:Y:S05]  /*8780*/  @!P0 BRA `(.L_x_175) ;  /* 0x0000000000288947 */ /* 0x004fea0003800000 */
[----:B------:R-:W-:Y:S02]  /*8790*/  ULDC UR10, c[0x0][0x634] ;  /* 0x00018d00000a7ab9 */ /* 0x000fe40000000800 */
[----:B------:R-:W-:-:S05]  /*87a0*/  IADD3 R5, P0, R16, UR10, RZ ;  /* 0x0000000a10057c10 */ /* 0x000fca000ff1e0ff */
[----:B------:R-:W-:-:S04]  /*87b0*/  IMAD.X R13, RZ, RZ, R17, P0 ;  /* 0x000000ffff0d7224 */ /* 0x000fc800000e0611 */
[----:B------:R-:W-:-:S04]  /*87c0*/  IMAD.WIDE.U32 R6, R13, UR8, RZ ;  /* 0x000000080d067c25 */ /* 0x000fc8000f8e00ff */
[----:B------:R-:W-:-:S04]  /*87d0*/  IMAD.WIDE.U32 R6, P0, R5, UR9, R6 ;  /* 0x0000000905067c25 */ /* 0x000fc8000f800006 */
[----:B------:R-:W-:-:S04]  /*87e0*/  IMAD.WIDE.U32 R4, R5, UR8, RZ ;  /* 0x0000000805047c25 */ /* 0x000fc8000f8e00ff */
[----:B------:R-:W-:Y:S01]  /*87f0*/  IMAD.MOV.U32 R4, RZ, RZ, R7 ;  /* 0x000000ffff047224 */ /* 0x000fe200078e0007 */
[----:B------:R-:W-:Y:S01]  /*8800*/  IADD3 RZ, P1, R5, R6, RZ ;  /* 0x0000000605ff7210 */ /* 0x000fe20007f3e0ff */
[----:B------:R-:W-:-:S04]  /*8810*/  IMAD.X R5, RZ, RZ, RZ, P0 ;  /* 0x000000ffff057224 */ /* 0x000fc800000e06ff */
[----:B------:R-:W-:-:S08]  /*8820*/  IMAD.WIDE.U32.X R4, R13, UR9, R4, P1 ;  /* 0x000000090d047c25 */ /* 0x000fd000088e0404 */
.L_x_175:
[--C-:B------:R-:W-:Y:S01]  /*8830*/  SHF.R.U64 R13, R4, UR11, R5.reuse ;  /* 0x0000000b040d7c19 */ /* 0x100fe20008001205 */
[----:B------:R-:W0:Y:S01]  /*8840*/  F2I.U32.TRUNC.NTZ R20, R20 ;  /* 0x0000001400147305 */ /* 0x000e22000020f000 */
[----:B------:R-:W-:Y:S01]  /*8850*/  SHF.R.U32.HI R4, RZ, UR11, R5 ;  /* 0x0000000bff047c19 */ /* 0x000fe20008011605 */
[----:B------:R-:W-:Y:S01]  /*8860*/  ULDC.64 UR8, c[0x0][0x620] ;  /* 0x0001880000087ab9 */ /* 0x000fe20000000a00 */
[----:B------:R-:W-:Y:S01]  /*8870*/  IADD3 R7, P0, RZ, -R13, RZ ;  /* 0x8000000dff077210 */ /* 0x000fe20007f1e0ff */
[----:B------:R-:W-:Y:S01]  /*8880*/  ULDC.64 UR10, c[0x0][0x640] ;  /* 0x00019000000a7ab9 */ /* 0x000fe20000000a00 */
[----:B------:R-:W2:Y:S03]  /*8890*/  LDC R22, c[0x0][0x148] ;  /* 0x00005200ff167b82 */ /* 0x000ea60000000800 */
[----:B------:R-:W-:Y:S01]  /*88a0*/  IMAD.X R4, RZ, RZ, ~R4, P0 ;  /* 0x000000ffff047224 */ /* 0x000fe200000e0e04 */
[----:B------:R-:W-:-:S03]  /*88b0*/  ISETP.NE.U32.AND P0, PT, RZ, UR10, PT ;  /* 0x0000000aff007c0c */ /* 0x000fc6000bf05070 */
[----:B------:R-:W-:Y:S01]  /*88c0*/  IMAD R6, R4, UR8, RZ ;  /* 0x0000000804067c24 */ /* 0x000fe2000f8e02ff */
[----:B------:R-:W-:Y:S01]  /*88d0*/  ISETP.NE.AND.EX P0, PT, RZ, UR11, PT, P0 ;  /* 0x0000000bff007c0c */ /* 0x000fe2000bf05300 */
[----:B------:R-:W-:Y:S01]  /*88e0*/  IMAD.WIDE.U32 R4, R7, UR8, R16 ;  /* 0x0000000807047c25 */ /* 0x000fe2000f8e0010 */
[----:B------:R-:W-:-:S03]  /*88f0*/  ULDC UR8, c[0x0][0x618] ;  /* 0x0001860000087ab9 */ /* 0x000fc60000000800 */
[----:B------:R-:W-:Y:S01]  /*8900*/  IMAD R7, R7, UR9, R6 ;  /* 0x0000000907077c24 */ /* 0x000fe2000f8e0206 */
[----:B------:R-:W-:Y:S01]  /*8910*/  ULDC UR9, c[0x0][0x154] ;  /* 0x0000550000097ab9 */ /* 0x000fe20000000800 */
[----:B0-----:R-:W-:Y:S02]  /*8920*/  IMAD.MOV R6, RZ, RZ, -R20 ;  /* 0x000000ffff067224 */ /* 0x001fe400078e0a14 */
[----:B------:R-:W-:Y:S02]  /*8930*/  IMAD.IADD R5, R5, 0x1, R7 ;  /* 0x0000000105057824 */ /* 0x000fe400078e0207 */
[----:B-1----:R-:W-:Y:S01]  /*8940*/  IMAD R14, R15, R6, R14 ;  /* 0x000000060f0e7224 */ /* 0x002fe200078e020e */
[----:B------:R-:W-:Y:S02]  /*8950*/  I2FP.F32.U32 R6, R11 ;  /* 0x0000000b00067245 */ /* 0x000fe40000201000 */
[--C-:B------:R-:W-:Y:S02]  /*8960*/  SHF.R.U64 R15, R4, UR8, R5.reuse ;  /* 0x00000008040f7c19 */ /* 0x100fe40008001205 */
[----:B------:R-:W-:Y:S01]  /*8970*/  SHF.R.U32.HI R4, RZ, UR8, R5 ;  /* 0x00000008ff047c19 */ /* 0x000fe20008011605 */
[----:B------:R-:W-:Y:S01]  /*8980*/  FMUL R6, R6, UR9 ;  /* 0x0000000906067c20 */ /* 0x000fe20008400000 */
[----:B------:R-:W-:-:S02]  /*8990*/  ULDC UR8, c[0x0][0x608] ;  /* 0x0001820000087ab9 */ /* 0x000fc40000000800 */
[--C-:B------:R-:W-:Y:S01]  /*89a0*/  SHF.R.U64 R21, R15, UR8, R4.reuse ;  /* 0x000000080f157c19 */ /* 0x100fe20008001204 */
[----:B------:R0:W1:Y:S01]  /*89b0*/  F2I.U32.TRUNC.NTZ R24, R6 ;  /* 0x0000000600187305 */ /* 0x000062000020f000 */
[----:B------:R-:W-:Y:S01]  /*89c0*/  SHF.R.U32.HI R4, RZ, UR8, R4 ;  /* 0x00000008ff047c19 */ /* 0x000fe20008011604 */
[----:B------:R-:W-:-:S03]  /*89d0*/  ULDC UR8, c[0x0][0x658] ;  /* 0x0001960000087ab9 */ /* 0x000fc60000000800 */
[--C-:B------:R-:W-:Y:S02]  /*89e0*/  SHF.R.U64 R20, R21, UR8, R4.reuse ;  /* 0x0000000815147c19 */ /* 0x100fe40008001204 */
[----:B------:R-:W-:-:S03]  /*89f0*/  SHF.R.U32.HI R23, RZ, UR8, R4 ;  /* 0x00000008ff177c19 */ /* 0x000fc60008011604 */
[----:B------:R-:W-:Y:S02]  /*8a00*/  IMAD.MOV.U32 R4, RZ, RZ, R20 ;  /* 0x000000ffff047224 */ /* 0x000fe400078e0014 */
[----:B------:R-:W-:Y:S01]  /*8a10*/  IMAD.MOV.U32 R5, RZ, RZ, R23 ;  /* 0x000000ffff057224 */ /* 0x000fe200078e0017 */
[----:B0-----:R-:W-:Y:S06]  /*8a20*/  @!P0 BRA `(.L_x_176) ;  /* 0x0000000000288947 */ /* 0x001fec0003800000 */
        /* <DEDUP_REMOVED lines=10> */
.L_x_176:
[----:B------:R-:W-:Y:S01]  /*8ad0*/  ISETP.NE.AND P0, PT, R2, 0x1, PT ;  /* 0x000000010200780c */ /* 0x000fe20003f05270 */
[----:B------:R-:W-:Y:S01]  /*8ae0*/  ULDC UR8, c[0x0][0x648] ;  /* 0x0001920000087ab9 */ /* 0x000fe20000000800 */
[----:B-1----:R-:W-:Y:S01]  /*8af0*/  IMAD.MOV R24, RZ, RZ, -R24 ;  /* 0x000000ffff187224 */ /* 0x002fe200078e0a18 */
[----:B------:R-:W-:Y:S01]  /*8b00*/  SHF.R.U64 R4, R4, UR8, R5 ;  /* 0x0000000804047c19 */ /* 0x000fe20008001205 */
[----:B------:R-:W-:Y:S01]  /*8b10*/  ULDC UR8, c[0x0][0x638] ;  /* 0x00018e0000087ab9 */ /* 0x000fe20000000800 */
[----:B------:R-:W-:Y:S01]  /*8b20*/  LOP3.LUT R21, R21, UR13, RZ, 0xc0, !PT ;  /* 0x0000000d15157c12 */ /* 0x000fe2000f8ec0ff */
[----:B------:R-:W-:Y:S02]  /*8b30*/  ULDC UR9, c[0x0][0x610] ;  /* 0x0001840000097ab9 */ /* 0x000fe40000000800 */
[----:B------:R-:W-:Y:S02]  /*8b40*/  IMAD.MOV R5, RZ, RZ, -R4 ;  /* 0x000000ffff057224 */ /* 0x000fe400078e0a04 */
[----:B------:R-:W-:-:S02]  /*8b50*/  IMAD R21, R4, UR5, R21 ;  /* 0x0000000504157c24 */ /* 0x000fc4000f8e0215 */
[----:B------:R-:W-:Y:S01]  /*8b60*/  IMAD R20, R5, UR8, R20 ;  /* 0x0000000805147c24 */ /* 0x000fe2000f8e0214 */
[----:B------:R-:W-:Y:S01]  /*8b70*/  ULDC UR8, c[0x0][0x600] ;  /* 0x0001800000087ab9 */ /* 0x000fe20000000800 */
[----:B--2---:R-:W-:Y:S01]  /*8b80*/  @P0 IMAD R14, R22, R24, R11 ;  /* 0x00000018160e0224 */ /* 0x004fe200078e020b */
[----:B------:R-:W-:Y:S01]  /*8b90*/  LOP3.LUT R11, R15, UR4, RZ, 0xc0, !PT ;  /* 0x000000040f0b7c12 */ /* 0x000fe2000f8ec0ff */
[----:B------:R-:W-:Y:S02]  /*8ba0*/  IMAD.MOV.U32 R4, RZ, RZ, 0x1 ;  /* 0x00000001ff047424 */ /* 0x000fe400078e00ff */
[----:B------:R-:W-:Y:S02]  /*8bb0*/  IMAD R14, R21, UR9, R14 ;  /* 0x00000009150e7c24 */ /* 0x000fe4000f8e020e */
[----:B------:R-:W-:-:S05]  /*8bc0*/  IMAD R11, R20, UR8, R11 ;  /* 0x00000008140b7c24 */ /* 0x000fca000f8e020b */
[----:B------:R-:W-:Y:S02]  /*8bd0*/  SEL R20, R11, R14, !P0 ;  /* 0x0000000e0b147207 */ /* 0x000fe40004000000 */
[----:B------:R-:W-:-:S07]  /*8be0*/  SEL R11, R14, R11, !P0 ;  /* 0x0000000b0e0b7207 */ /* 0x000fce0004000000 */
.L_x_174:
[----:B------:R-:W-:Y:S05]  /*8bf0*/  BSYNC B1 ;  /* 0x0000000000017941 */ /* 0x000fea0003800000 */
.L_x_173:
[----:B------:R-:W-:-:S13]  /*8c00*/  LOP3.LUT P0, RZ, R4, 0xff, RZ, 0xc0, !PT ;  /* 0x000000ff04ff7812 */ /* 0x000fda000780c0ff */
[----:B------:R-:W-:Y:S05]  /*8c10*/  @P0 BRA `(.L_x_177) ;  /* 0xfffffff400380947 */ /* 0x000fea000383ffff */
[----:B------:R-:W-:Y:S05]  /*8c20*/  BSYNC B0 ;  /* 0x0000000000007941 */ /* 0x000fea0003800000 */
.L_x_166:
[----:B------:R-:W-:-:S03]  /*8c30*/  UMOV UR8, 0xffffffff ;  /* 0xffffffff00087882 */ /* 0x000fc60000000000 */
[----:B------:R-:W-:Y:S05]  /*8c40*/  BRA.DIV UR8, `(.L_x_178) ;  /* 0x0000000608387947 */ /* 0x000fea000b800000 */
[----:B------:R-:W-:-:S13]  /*8c50*/  ELECT P6, URZ, PT ;  /* 0x00000000003f782f */ /* 0x000fda00038c0000 */
.L_x_193:
[----:B------:R-:W-:Y:S04]  /*8c60*/  BSSY B0, `(.L_x_179) ;  /* 0x0000034000007945 */ /* 0x000fe80003800000 */
[----:B------:R-:W-:Y:S05]  /*8c70*/  @!P6 BRA `(.L_x_180) ;  /* 0x0000000000c8e947 */ /* 0x000fea0003800000 */
[----:B------:R-:W-:-:S04]  /*8c80*/  LOP3.LUT R19, R19, 0x2, RZ, 0xfc, !PT ;  /* 0x0000000213137812 */ /* 0x000fc800078efcff */
[----:B------:R-:W-:-:S13]  /*8c90*/  ISETP.NE.AND P0, PT, R19, 0x3, PT ;  /* 0x000000031300780c */ /* 0x000fda0003f05270 */
[----:B------:R-:W-:Y:S05]  /*8ca0*/  @!P0 BRA `(.L_x_181) ;  /* 0x0000000000048947 */ /* 0x000fea0003800000 */
[----:B------:R-:W-:Y:S01]  /*8cb0*/  BPT.TRAP 0x1 ;  /* 0x000000040000795c */ /* 0x000fe20000300000 */
.L_x_181:
[----:B------:R-:W0:Y:S01]  /*8cc0*/  S2R R3, SR_CgaCtaId ;  /* 0x0000000000037919 */ /* 0x000e220000008800 */
[----:B------:R-:W-:-:S04]  /*8cd0*/  MOV R2, 0x400 ;  /* 0x0000040000027802 */ /* 0x000fc80000000f00 */
[----:B0-----:R-:W-:Y:S02]  /*8ce0*/  LEA R3, R3, R2, 0x18 ;  /* 0x0000000203037211 */ /* 0x001fe400078ec0ff */
[----:B------:R-:W-:-:S03]  /*8cf0*/  SHF.L.U32 R2, R0, 0x1f, RZ ;  /* 0x0000001f00027819 */ /* 0x000fc600000006ff */
[----:B------:R-:W-:-:S04]  /*8d00*/  VIADD R3, R3, 0x28 ;  /* 0x0000002803037836 */ /* 0x000fc80000000000 */
[C---:B------:R-:W-:Y:S02]  /*8d10*/  IMAD R7, R12.reuse, 0x8, R3 ;  /* 0x000000080c077824 */ /* 0x040fe400078e0203 */
[----:B------:R-:W-:Y:S02]  /*8d20*/  VIADD R12, R12, 0x1 ;  /* 0x000000010c0c7836 */ /* 0x000fe40000000000 */
[----:B------:R-:W0:Y:S03]  /*8d30*/  SYNCS.PHASECHK.TRANS64.TRYWAIT P0, [R7+URZ], R2 ;  /* 0x00000002070075a7 */ /* 0x000e26000800017f */
[----:B------:R-:W-:-:S04]  /*8d40*/  ISETP.NE.AND P1, PT, R12, 0x5, PT ;  /* 0x000000050c00780c */ /* 0x000fc80003f25270 */
[----:B------:R-:W-:Y:S02]  /*8d50*/  SEL R5, RZ, 0x1, P1 ;  /* 0x00000001ff057807 */ /* 0x000fe40000800000 */
[----:B------:R-:W-:Y:S02]  /*8d60*/  SEL R12, R12, RZ, P1 ;  /* 0x000000ff0c0c7207 */ /* 0x000fe40000800000 */
[----:B------:R-:W-:-:S03]  /*8d70*/  LOP3.LUT R5, R0, R5, RZ, 0x3c, !PT ;  /* 0x0000000500057212 */ /* 0x000fc600078e3cff */
[----:B------:R-:W-:Y:S01]  /*8d80*/  IMAD R9, R12, 0x8, R3 ;  /* 0x000000080c097824 */ /* 0x000fe200078e0203 */
[----:B------:R-:W-:Y:S01]  /*8d90*/  SHF.L.U32 R4, R5, 0x1f, RZ ;  /* 0x0000001f05047819 */ /* 0x000fe200000006ff */
[----:B0-----:R-:W-:Y:S06]  /*8da0*/  @!P0 BRA `(.L_x_182) ;  /* 0x0000000400008947 */ /* 0x001fec0003800000 */
.L_x_194:
[----:B------:R-:W1:Y:S01]  /*8db0*/  SYNCS.PHASECHK.TRANS64.TRYWAIT P0, [R9+URZ], R4 ;  /* 0x00000004090075a7 */ /* 0x000e62000800017f */
[----:B------:R-:W-:-:S05]  /*8dc0*/  VIADD R0, R12, 0x1 ;  /* 0x000000010c007836 */ /* 0x000fca0000000000 */
[----:B------:R-:W-:-:S04]  /*8dd0*/  ISETP.NE.AND P1, PT, R0, 0x5, PT ;  /* 0x000000050000780c */ /* 0x000fc80003f25270 */
[----:B0-----:R-:W-:Y:S02]  /*8de0*/  SEL R2, RZ, 0x1, P1 ;  /* 0x00000001ff027807 */ /* 0x001fe40000800000 */
[----:B------:R-:W-:Y:S02]  /*8df0*/  SEL R0, R0, RZ, P1 ;  /* 0x000000ff00007207 */ /* 0x000fe40000800000 */
[----:B------:R-:W-:-:S03]  /*8e00*/  LOP3.LUT R7, R5, R2, RZ, 0x3c, !PT ;  /* 0x0000000205077212 */ /* 0x000fc600078e3cff */
[----:B------:R-:W-:Y:S01]  /*8e10*/  IMAD R6, R0, 0x8, R3 ;  /* 0x0000000800067824 */ /* 0x000fe200078e0203 */
[----:B------:R-:W-:Y:S01]  /*8e20*/  SHF.L.U32 R5, R7, 0x1f, RZ ;  /* 0x0000001f07057819 */ /* 0x000fe200000006ff */
[----:B-1----:R-:W-:Y:S06]  /*8e30*/  @!P0 BRA `(.L_x_183) ;  /* 0x0000000000f08947 */ /* 0x002fec0003800000 */
.L_x_195:
[----:B------:R-:W1:Y:S01]  /*8e40*/  SYNCS.PHASECHK.TRANS64.TRYWAIT P0, [R6+URZ], R5 ;  /* 0x00000005060075a7 */ /* 0x000e62000800017f */
[----:B------:R-:W-:-:S05]  /*8e50*/  VIADD R0, R0, 0x1 ;  /* 0x0000000100007836 */ /* 0x000fca0000000000 */
[----:B------:R-:W-:-:S04]  /*8e60*/  ISETP.NE.AND P1, PT, R0, 0x5, PT ;  /* 0x000000050000780c */ /* 0x000fc80003f25270 */
[----:B------:R-:W-:Y:S02]  /*8e70*/  SEL R2, RZ, 0x1, P1 ;  /* 0x00000001ff027807 */ /* 0x000fe40000800000 */
[----:B------:R-:W-:Y:S02]  /*8e80*/  SEL R0, R0, RZ, P1 ;  /* 0x000000ff00007207 */ /* 0x000fe40000800000 */
[----:B------:R-:W-:-:S03]  /*8e90*/  LOP3.LUT R7, R7, R2, RZ, 0x3c, !PT ;  /* 0x0000000207077212 */ /* 0x000fc600078e3cff */
[----:B0-----:R-:W-:Y:S01]  /*8ea0*/  IMAD R9, R0, 0x8, R3 ;  /* 0x0000000800097824 */ /* 0x001fe200078e0203 */
[----:B------:R-:W-:Y:S01]  /*8eb0*/  SHF.L.U32 R4, R7, 0x1f, RZ ;  /* 0x0000001f07047819 */ /* 0x000fe200000006ff */
[----:B-1----:R-:W-:Y:S06]  /*8ec0*/  @!P0 BRA `(.L_x_184) ;  /* 0x0000000000e08947 */ /* 0x002fec0003800000 */
.L_x_196:
[----:B------:R-:W1:Y:S01]  /*8ed0*/  SYNCS.PHASECHK.TRANS64.TRYWAIT P0, [R9+URZ], R4 ;  /* 0x00000004090075a7 */ /* 0x000e62000800017f */
[----:B------:R-:W-:-:S05]  /*8ee0*/  VIADD R0, R0, 0x1 ;  /* 0x0000000100007836 */ /* 0x000fca0000000000 */
[----:B------:R-:W-:-:S04]  /*8ef0*/  ISETP.NE.AND P1, PT, R0, 0x5, PT ;  /* 0x000000050000780c */ /* 0x000fc80003f25270 */
[----:B------:R-:W-:Y:S02]  /*8f00*/  SEL R2, RZ, 0x1, P1 ;  /* 0x00000001ff027807 */ /* 0x000fe40000800000 */
[----:B------:R-:W-:Y:S02]  /*8f10*/  SEL R0, R0, RZ, P1 ;  /* 0x000000ff00007207 */ /* 0x000fe40000800000 */
[----:B------:R-:W-:Y:S01]  /*8f20*/  LOP3.LUT R2, R7, R2, RZ, 0x3c, !PT ;  /* 0x0000000207027212 */ /* 0x000fe200078e3cff */
[----:B-1----:R-:W-:Y:S06]  /*8f30*/  @!P0 BRA `(.L_x_185) ;  /* 0x0000000000d88947 */ /* 0x002fec0003800000 */
.L_x_197:
[----:B------:R-:W-:Y:S01]  /*8f40*/  IMAD R3, R0, 0x8, R3 ;  /* 0x0000000800037824 */ /* 0x000fe200078e0203 */
[----:B------:R-:W-:-:S07]  /*8f50*/  SHF.L.U32 R0, R2, 0x1f, RZ ;  /* 0x0000001f02007819 */ /* 0x000fce00000006ff */
.L_x_186:
[----:B--2---:R2:W3:Y:S02]  /*8f60*/  SYNCS.PHASECHK.TRANS64.TRYWAIT P0, [R3+URZ], R0 ;  /* 0x00000000030075a7 */ /* 0x0044e4000800017f */
[----:B---3--:R-:W-:Y:S05]  /*8f70*/  @!P0 NANOSLEEP.SYNCS 0x989680 ;  /* 0x009896800000895d */ /* 0x008fea0003900000 */
[----:B------:R-:W3:Y:S02]  /*8f80*/  @!P0 SYNCS.PHASECHK.TRANS64 P0, [R3+URZ], R0 ;  /* 0x00000000030085a7 */ /* 0x000ee4000800007f */
[----:B---3--:R-:W-:Y:S05]  /*8f90*/  @!P0 BRA `(.L_x_186) ;  /* 0xfffffffc00f08947 */ /* 0x008fea000383ffff */
.L_x_180:
[----:B------:R-:W-:Y:S05]  /*8fa0*/  BSYNC B0 ;  /* 0x0000000000007941 */ /* 0x000fea0003800000 */
.L_x_179:
[----:B------:R-:W-:Y:S05]  /*8fb0*/  EXIT ;  /* 0x000000000000794d */ /* 0x000fea0003800000 */
.L_x_21:
[----:B----4-:R4:W0:Y:S02]  /*8fc0*/  SYNCS.PHASECHK.TRANS64.TRYWAIT P1, [R3+URZ], R0 ;  /* 0x00000000030075a7 */ /* 0x010824000802017f */
[----:B0-----:R-:W-:Y:S05]  /*8fd0*/  @!P1 NANOSLEEP.SYNCS 0x989680 ;  /* 0x009896800000995d */ /* 0x001fea0003900000 */
[----:B------:R-:W0:Y:S02]  /*8fe0*/  @!P1 SYNCS.PHASECHK.TRANS64 P1, [R3+URZ], R0 ;  /* 0x00000000030095a7 */ /* 0x000e24000802007f */
[----:B0-----:R-:W-:Y:S05]  /*8ff0*/  @!P1 BRA `(.L_x_21) ;  /* 0xfffffffc00f09947 */ /* 0x001fea000383ffff */
[----:B------:R-:W-:Y:S05]  /*9000*/  BRA `(.L_x_20) ;  /* 0xffffff8400547947 */ /* 0x000fea000383ffff */
.L_x_26:
[----:B-1----:R1:W3:Y:S02]  /*9010*/  SYNCS.PHASECHK.TRANS64.TRYWAIT P1, [R5+URZ], R4 ;  /* 0x00000004050075a7 */ /* 0x0022e4000802017f */
[----:B---3--:R-:W-:Y:S05]  /*9020*/  @!P1 NANOSLEEP.SYNCS 0x989680 ;  /* 0x009896800000995d */ /* 0x008fea0003900000 */
[----:B------:R-:W3:Y:S02]  /*9030*/  @!P1 SYNCS.PHASECHK.TRANS64 P1, [R5+URZ], R4 ;  /* 0x00000004050095a7 */ /* 0x000ee4000802007f */
[----:B---3--:R-:W-:Y:S05]  /*9040*/  @!P1 BRA `(.L_x_26) ;  /* 0xfffffffc00f09947 */ /* 0x008fea000383ffff */
[----:B------:R-:W-:Y:S05]  /*9050*/  BRA `(.L_x_25) ;  /* 0xffffff8800a47947 */ /* 0x000fea000383ffff */
.L_x_167:
[----:B------:R-:W-:Y:S01]  /*9060*/  BSSY B1, `(.L_x_187) ;  /* 0x0000006000017945 */ /* 0x000fe20003800000 */
[----:B------:R-:W-:-:S07]  /*9070*/  IMAD.MOV.U32 R15, RZ, RZ, -0x1 ;  /* 0xffffffffff0f7424 */ /* 0x000fce00078e00ff */
[----:B------:R-:W-:Y:S05]  /*9080*/  WARPSYNC.COLLECTIVE R15, `(.L_x_188) ;  /* 0x000000000f0c7348 */ /* 0x000fea0003c00000 */
[----:B------:R-:W-:Y:S02]  /*9090*/  ELECT P6, UR62, PT ;  /* 0x00000000003e782f */ /* 0x000fe400038c0000 */
[----:B------:R-:W-:Y:S01]  /*90a0*/  MOV R14, UR62 ;  /* 0x0000003e000e7c02 */ /* 0x000fe20008000f00 */
[----:B------:R-:W-:Y:S10]  /*90b0*/  ENDCOLLECTIVE ;  /* 0x000000000000791b */ /* 0x000ff40003800000 */
.L_x_188:
[----:B------:R-:W-:Y:S05]  /*90c0*/  BSYNC B1 ;  /* 0x0000000000017941 */ /* 0x000fea0003800000 */
.L_x_187:
[----:B------:R-:W-:Y:S05]  /*90d0*/  BRA `(.L_x_189) ;  /* 0xfffffff000147947 */ /* 0x000fea000383ffff */
.L_x_170:
[----:B0-----:R0:W1:Y:S02]  /*90e0*/  SYNCS.PHASECHK.TRANS64.TRYWAIT P0, [R14+URZ+0x28], R7 ;  /* 0x000028070e0075a7 */ /* 0x001064000800017f */
[----:B-1----:R-:W-:Y:S05]  /*90f0*/  @!P0 NANOSLEEP.SYNCS 0x989680 ;  /* 0x009896800000895d */ /* 0x002fea0003900000 */
[----:B------:R-:W1:Y:S02]  /*9100*/  @!P0 SYNCS.PHASECHK.TRANS64 P0, [R14+URZ+0x28], R7 ;  /* 0x000028070e0085a7 */ /* 0x000e64000800007f */
[----:B-1----:R-:W-:Y:S05]  /*9110*/  @!P0 BRA `(.L_x_170) ;  /* 0xfffffffc00f08947 */ /* 0x002fea000383ffff */
[----:B------:R-:W-:Y:S05]  /*9120*/  BRA `(.L_x_190) ;  /* 0xfffffff000507947 */ /* 0x000fea000383ffff */
.L_x_178:
[----:B------:R-:W-:Y:S01]  /*9130*/  BSSY B0, `(.L_x_191) ;  /* 0x0000006000007945 */ /* 0x000fe20003800000 */
[----:B------:R-:W-:-:S07]  /*9140*/  IMAD.MOV.U32 R15, RZ, RZ, -0x1 ;  /* 0xffffffffff0f7424 */ /* 0x000fce00078e00ff */
[----:B------:R-:W-:Y:S05]  /*9150*/  WARPSYNC.COLLECTIVE R15, `(.L_x_192) ;  /* 0x000000000f0c7348 */ /* 0x000fea0003c00000 */
[----:B------:R-:W-:Y:S02]  /*9160*/  ELECT P6, UR62, PT ;  /* 0x00000000003e782f */ /* 0x000fe400038c0000 */
[----:B------:R-:W-:Y:S01]  /*9170*/  MOV R14, UR62 ;  /* 0x0000003e000e7c02 */ /* 0x000fe20008000f00 */
[----:B------:R-:W-:Y:S10]  /*9180*/  ENDCOLLECTIVE ;  /* 0x000000000000791b */ /* 0x000ff40003800000 */
.L_x_192:
[----:B------:R-:W-:Y:S05]  /*9190*/  BSYNC B0 ;  /* 0x0000000000007941 */ /* 0x000fea0003800000 */
.L_x_191:
[----:B------:R-:W-:Y:S05]  /*91a0*/  BRA `(.L_x_193) ;  /* 0xfffffff800ac7947 */ /* 0x000fea000383ffff */
.L_x_182:
[----:B0-----:R0:W1:Y:S02]  /*91b0*/  SYNCS.PHASECHK.TRANS64.TRYWAIT P0, [R7+URZ], R2 ;  /* 0x00000002070075a7 */ /* 0x001064000800017f */
[----:B-1----:R-:W-:Y:S05]  /*91c0*/  @!P0 NANOSLEEP.SYNCS 0x989680 ;  /* 0x009896800000895d */ /* 0x002fea0003900000 */
[----:B------:R-:W1:Y:S02]  /*91d0*/  @!P0 SYNCS.PHASECHK.TRANS64 P0, [R7+URZ], R2 ;  /* 0x00000002070085a7 */ /* 0x000e64000800007f */
[----:B-1----:R-:W-:Y:S05]  /*91e0*/  @!P0 BRA `(.L_x_182) ;  /* 0xfffffffc00f08947 */ /* 0x002fea000383ffff */
[----:B------:R-:W-:Y:S05]  /*91f0*/  BRA `(.L_x_194) ;  /* 0xfffffff800ec7947 */ /* 0x000fea000383ffff */
.L_x_183:
[----:B0-----:R0:W1:Y:S02]  /*9200*/  SYNCS.PHASECHK.TRANS64.TRYWAIT P0, [R9+URZ], R4 ;  /* 0x00000004090075a7 */ /* 0x001064000800017f */
[----:B-1----:R-:W-:Y:S05]  /*9210*/  @!P0 NANOSLEEP.SYNCS 0x989680 ;  /* 0x009896800000895d */ /* 0x002fea0003900000 */
[----:B------:R-:W1:Y:S02]  /*9220*/  @!P0 SYNCS.PHASECHK.TRANS64 P0, [R9+URZ], R4 ;  /* 0x00000004090085a7 */ /* 0x000e64000800007f */
[----:B-1----:R-:W-:Y:S05]  /*9230*/  @!P0 BRA `(.L_x_183) ;  /* 0xfffffffc00f08947 */ /* 0x002fea000383ffff */
[----:B------:R-:W-:Y:S05]  /*9240*/  BRA `(.L_x_195) ;  /* 0xfffffff800fc7947 */ /* 0x000fea000383ffff */
.L_x_184:
[----:B0-----:R0:W1:Y:S02]  /*9250*/  SYNCS.PHASECHK.TRANS64.TRYWAIT P0, [R6+URZ], R5 ;  /* 0x00000005060075a7 */ /* 0x001064000800017f */
[----:B-1----:R-:W-:Y:S05]  /*9260*/  @!P0 NANOSLEEP.SYNCS 0x989680 ;  /* 0x009896800000895d */ /* 0x002fea0003900000 */
[----:B------:R-:W1:Y:S02]  /*9270*/  @!P0 SYNCS.PHASECHK.TRANS64 P0, [R6+URZ], R5 ;  /* 0x00000005060085a7 */ /* 0x000e64000800007f */
[----:B-1----:R-:W-:Y:S05]  /*9280*/  @!P0 BRA `(.L_x_184) ;  /* 0xfffffffc00f08947 */ /* 0x002fea000383ffff */
[----:B------:R-:W-:Y:S05]  /*9290*/  BRA `(.L_x_196) ;  /* 0xfffffffc000c7947 */ /* 0x000fea000383ffff */
.L_x_185:
[----:B-1----:R1:W2:Y:S02]  /*92a0*/  SYNCS.PHASECHK.TRANS64.TRYWAIT P0, [R9+URZ], R4 ;  /* 0x00000004090075a7 */ /* 0x0022a4000800017f */
[----:B--2---:R-:W-:Y:S05]  /*92b0*/  @!P0 NANOSLEEP.SYNCS 0x989680 ;  /* 0x009896800000895d */ /* 0x004fea0003900000 */
[----:B------:R-:W2:Y:S02]  /*92c0*/  @!P0 SYNCS.PHASECHK.TRANS64 P0, [R9+URZ], R4 ;  /* 0x00000004090085a7 */ /* 0x000ea4000800007f */
[----:B--2---:R-:W-:Y:S05]  /*92d0*/  @!P0 BRA `(.L_x_185) ;  /* 0xfffffffc00f08947 */ /* 0x004fea000383ffff */
[----:B------:R-:W-:Y:S05]  /*92e0*/  BRA `(.L_x_197) ;  /* 0xfffffffc00147947 */ /* 0x000fea000383ffff */
.L_x_198:
[----:B------:R-:W-:-:S00]  /*92f0*/  BRA `(.L_x_198) ;  /* 0xfffffffc00fc7947 */ /* 0x000fc0000383ffff */
[----:B------:R-:W-:-:S00]  /*9300*/  NOP ;  /* 0x0000000000007918 */ /* 0x000fc00000000000 */
[----:B------:R-:W-:-:S00]  /*9310*/  NOP ;  /* 0x0000000000007918 */ /* 0x000fc00000000000 */
[----:B------:R-:W-:-:S00]  /*9320*/  NOP ;  /* 0x0000000000007918 */ /* 0x000fc00000000000 */
[----:B------:R-:W-:-:S00]  /*9330*/  NOP ;  /* 0x0000000000007918 */ /* 0x000fc00000000000 */
[----:B------:R-:W-:-:S00]  /*9340*/  NOP ;  /* 0x0000000000007918 */ /* 0x000fc00000000000 */
[----:B------:R-:W-:-:S00]  /*9350*/  NOP ;  /* 0x0000000000007918 */ /* 0x000fc00000000000 */
[----:B------:R-:W-:-:S00]  /*9360*/  NOP ;  /* 0x0000000000007918 */ /* 0x000fc00000000000 */
[----:B------:R-:W-:-:S00]  /*9370*/  NOP ;  /* 0x0000000000007918 */ /* 0x000fc00000000000 */
.L_x_199:


//--------------------- .nv.global.init           --------------------------
	.section	.nv.global.init,"aw",@progbits
.nv.global.init:
	.type		$str$22,@object
	.size		$str$22,($str$23 - $str$22)
$str$22:
        /*0000*/ 	.byte	0x6b, 0x5f, 0x74, 0x69, 0x6c, 0x65, 0x5f, 0x63, 0x6f, 0x75, 0x6e, 0x74, 0x20, 0x3e, 0x3d, 0x20
        /*0010*/ 	.byte	0x31, 0x00
	.type		$str$23,@object
	.size		$str$23,(__unnamed_1 - $str$23)
$str$23:
        /*0012*/ 	.byte	0x2f, 0x74, 0x6d, 0x70, 0x2f, 0x63, 0x75, 0x74, 0x6c, 0x61, 0x73, 0x73, 0x5f, 0x73, 0x77, 0x65
        /*0022*/ 	.byte	0x65, 0x70, 0x5f, 0x73, 0x72, 0x63, 0x2f, 0x69, 0x6e, 0x63, 0x6c, 0x75, 0x64, 0x65, 0x2f, 0x63
        /*0032*/ 	.byte	0x75, 0x74, 0x6c, 0x61, 0x73, 0x73, 0x2f, 0x67, 0x65, 0x6d, 0x6d, 0x2f, 0x63, 0x6f, 0x6c, 0x6c
        /*0042*/ 	.byte	0x65, 0x63, 0x74, 0x69, 0x76, 0x65, 0x2f, 0x73, 0x6d, 0x39, 0x30, 0x5f, 0x6d, 0x6d, 0x61, 0x5f
        /*0052*/ 	.byte	0x74, 0x6d, 0x61, 0x5f, 0x67, 0x6d, 0x6d, 0x61, 0x5f, 0x73, 0x73, 0x5f, 0x77, 0x61, 0x72, 0x70
        /*0062*/ 	.byte	0x73, 0x70, 0x65, 0x63, 0x69, 0x61, 0x6c, 0x69, 0x7a, 0x65, 0x64, 0x2e, 0x68, 0x70, 0x70, 0x00
	.type		__unnamed_1,@object
	.size		__unnamed_1,(.L_0 - __unnamed_1)
__unnamed_1:
        /*0072*/ 	.byte	0x76, 0x6f, 0x69, 0x64, 0x20, 0x63, 0x75, 0x74, 0x6c, 0x61, 0x73, 0x73, 0x3a, 0x3a, 0x67, 0x65
        /* <DEDUP_REMOVED lines=180> */
        /*0bc2*/ 	.byte	0x65, 0x3a, 0x3a, 0x69, 0x64, 0x65, 0x6e, 0x74, 0x69, 0x74, 0x79, 0x5d, 0x00
.L_0:


//--------------------- .nv.shared._ZN7cutlass13device_kernelINS_4gemm6kernel13GemmUniversalIN4cute5tupleIJiiiiEEENS1_10collective13CollectiveMmaINS1_34MainloopSm90TmaGmmaWarpSpecializedILi5ENS5_IJNS4_1CILi4EEESB_NSA_ILi1EEEEEENS1_35KernelTmaWarpSpecializedCooperativeEEENS5_IJNSA_ILi256EEENSA_ILi64EEESH_EEENS_6half_tENS5_IJlSC_lEEESJ_SK_NS4_8TiledMMAINS4_8MMA_AtomIJNS4_4SM904GMMA25MMA_64x64x16_F32F16F16_SSILNSO_5MajorE0ELSQ_0ELNSO_7ScaleInE1ELSR_1EEEEEENS4_6LayoutINS5_IJNSA_ILi2EEESC_SC_EEENS5_IJSC_NSA_ILi0EEESX_EEEEENS5_IJNS4_10UnderscoreES10_S10_EEEEENS4_23SM90_TMA_LOAD_MULTICASTENS4_14ComposedLayoutINS4_7SwizzleILi3ELi4ELi3EEENS4_18smem_ptr_flag_bitsILi16EEENSU_INS5_IJNSA_ILi8EEESH_EEENS5_IJSH_SC_EEEEEEEvNS4_8identityES13_S1D_vS1E_EENS_8epilogue10collective6detail29Sm90TmaWarpSpecializedAdapterINS1H_15DefaultEpilogueISJ_SK_SK_NS1G_6thread17LinearCombinationISJ_Li1EffLNS1L_9ScaleType4KindE0ELNS_15FloatRoundStyleE2ESJ_EENS1_15EpilogueDefaultEEEEEvvEEEEvNT_6ParamsE --------------------------
	.section	.nv.shared._ZN7cutlass13device_kernelINS_4gemm6kernel13GemmUniversalIN4cute5tupleIJiiiiEEENS1_10collective13CollectiveMmaINS1_34MainloopSm90TmaGmmaWarpSpecializedILi5ENS5_IJNS4_1CILi4EEESB_NSA_ILi1EEEEEENS1_35KernelTmaWarpSpecializedCooperativeEEENS5_IJNSA_ILi256EEENSA_ILi64EEESH_EEENS_6half_tENS5_IJlSC_lEEESJ_SK_NS4_8TiledMMAINS4_8MMA_AtomIJNS4_4SM904GMMA25MMA_64x64x16_F32F16F16_SSILNSO_5MajorE0ELSQ_0ELNSO_7ScaleInE1ELSR_1EEEEEENS4_6LayoutINS5_IJNSA_ILi2EEESC_SC_EEENS5_IJSC_NSA_ILi0EEESX_EEEEENS5_IJNS4_10UnderscoreES10_S10_EEEEENS4_23SM90_TMA_LOAD_MULTICASTENS4_14ComposedLayoutINS4_7SwizzleILi3ELi4ELi3EEENS4_18smem_ptr_flag_bitsILi16EEENSU_INS5_IJNSA_ILi8EEESH_EEENS5_IJSH_SC_EEEEEEEvNS4_8identityES13_S1D_vS1E_EENS_8epilogue10collective6detail29Sm90TmaWarpSpecializedAdapterINS1H_15DefaultEpilogueISJ_SK_SK_NS1G_6thread17LinearCombinationISJ_Li1EffLNS1L_9ScaleType4KindE0ELNS_15FloatRoundStyleE2ESJ_EENS1_15EpilogueDefaultEEEEEvvEEEEvNT_6ParamsE,"aw",@nobits
	.sectionflags	@""
	.align	16
	.zero		1024


//--------------------- .nv.shared.reserved.0     --------------------------
	.section	.nv.shared.reserved.0,"aw",@nobits
	.weak		__nv_reservedSMEM_offset_0_alias
	.size		__nv_reservedSMEM_offset_0_alias, 0, 0
	.other		__nv_reservedSMEM_offset_0_alias,@"STO_CUDA_RESERVED_SHARED STV_DEFAULT"
__nv_reservedSMEM_offset_0_alias:
	.zero		0


//--------------------- .nv.global                --------------------------
	.section	.nv.global,"aw",@nobits
.nv.global:
	.type		_ZN40_INTERNAL_3a480314_4_k_cu_cb73b123_341364cute1_E,@object
	.size		_ZN40_INTERNAL_3a480314_4_k_cu_cb73b123_341364cute1_E,(_ZN40_INTERNAL_3a480314_4_k_cu_cb73b123_341364cuda3std3__45__cpo6cbeginE - _ZN40_INTERNAL_3a480314_4_k_cu_cb73b123_341364cute1_E)
_ZN40_INTERNAL_3a480314_4_k_cu_cb73b123_341364cute1_E:
	.zero		1
	.type		_ZN40_INTERNAL_3a480314_4_k_cu_cb73b123_341364cuda3std3__45__cpo6cbeginE,@object
	.size		_ZN40_INTERNAL_3a480314_4_k_cu_cb73b123_341364cuda3std3__45__cpo6cbeginE,(_ZN40_INTERNAL_3a480314_4_k_cu_cb73b123_341364cuda3std3__48in_placeE - _ZN40_INTERNAL_3a480314_4_k_cu_cb73b123_341364cuda3std3__45__cpo6cbeginE)
_ZN40_INTERNAL_3a480314_4_k_cu_cb73b123_341364cuda3std3__45__cpo6cbeginE:
	.zero		1
	.type		_ZN40_INTERNAL_3a480314_4_k_cu_cb73b123_341364cuda3std3__48in_placeE,@object
	.size		_ZN40_INTERNAL_3a480314_4_k_cu_cb73b123_341364cuda3std3__48in_placeE,(_ZN40_INTERNAL_3a480314_4_k_cu_cb73b123_341364cuda3std6ranges3__45__cpo9iter_moveE - _ZN40_INTERNAL_3a480314_4_k_cu_cb73b123_341364cuda3std3__48in_placeE)
_ZN40_INTERNAL_3a480314_4_k_cu_cb73b123_341364cuda3std3__48in_placeE:
	.zero		1
	.type		_ZN40_INTERNAL_3a480314_4_k_cu_cb73b123_341364cuda3std6ranges3__45__cpo9iter_moveE,@object
	.size		_ZN40_INTERNAL_3a480314_4_k_cu_cb73b123_341364cuda3std6ranges3__45__cpo9iter_moveE,(_ZN40_INTERNAL_3a480314_4_k_cu_cb73b123_341364cuda3std3__45__cpo5beginE - _ZN40_INTERNAL_3a480314_4_k_cu_cb73b123_341364cuda3std6ranges3__45__cpo9iter_moveE)
_ZN40_INTERNAL_3a480314_4_k_cu_cb73b123_341364cuda3std6ranges3__45__cpo9iter_moveE:
	.zero		1
	.type		_ZN40_INTERNAL_3a480314_4_k_cu_cb73b123_341364cuda3std3__45__cpo5beginE,@object
	.size		_ZN40_INTERNAL_3a480314_4_k_cu_cb73b123_341364cuda3std3__45__cpo5beginE,(_ZN40_INTERNAL_3a480314_4_k_cu_cb73b123_341364cuda3std3__442_GLOBAL__N__3a480314_4_k_cu_cb73b123_341366ignoreE - _ZN40_INTERNAL_3a480314_4_k_cu_cb73b123_341364cuda3std3__45__cpo5beginE)
_ZN40_INTERNAL_3a480314_4_k_cu_cb73b123_341364cuda3std3__45__cpo5beginE:
	.zero		1
	.type		_ZN40_INTERNAL_3a480314_4_k_cu_cb73b123_341364cuda3std3__442_GLOBAL__N__3a480314_4_k_cu_cb73b123_341366ignoreE,@object
	.size		_ZN40_INTERNAL_3a480314_4_k_cu_cb73b123_341364cuda3std3__442_GLOBAL__N__3a480314_4_k_cu_cb73b123_341366ignoreE,(_ZN40_INTERNAL_3a480314_4_k_cu_cb73b123_341364cute7productE - _ZN40_INTERNAL_3a480314_4_k_cu_cb73b123_341364cuda3std3__442_GLOBAL__N__3a480314_4_k_cu_cb73b123_341366ignoreE)
_ZN40_INTERNAL_3a480314_4_k_cu_cb73b123_341364cuda3std3__442_GLOBAL__N__3a480314_4_k_cu_cb73b123_341366ignoreE:
	.zero		1
	.type		_ZN40_INTERNAL_3a480314_4_k_cu_cb73b123_341364cute7productE,@object
	.size		_ZN40_INTERNAL_3a480314_4_k_cu_cb73b123_341364cute7productE,(_ZN40_INTERNAL_3a480314_4_k_cu_cb73b123_341364cuda3std3__45__cpo3endE - _ZN40_INTERNAL_3a480314_4_k_cu_cb73b123_341364cute7productE)
_ZN40_INTERNAL_3a480314_4_k_cu_cb73b123_341364cute7productE:
	.zero		1
	.type		_ZN40_INTERNAL_3a480314_4_k_cu_cb73b123_341364cuda3std3__45__cpo3endE,@object
	.size		_ZN40_INTERNAL_3a480314_4_k_cu_cb73b123_341364cuda3std3__45__cpo3endE,(_ZN40_INTERNAL_3a480314_4_k_cu_cb73b123_341364cuda3std3__419piecewise_constructE - _ZN40_INTERNAL_3a480314_4_k_cu_cb73b123_341364cuda3std3__45__cpo3endE)
_ZN40_INTERNAL_3a480314_4_k_cu_cb73b123_341364cuda3std3__45__cpo3endE:
	.zero		1
	.type		_ZN40_INTERNAL_3a480314_4_k_cu_cb73b123_341364cuda3std3__419piecewise_constructE,@object
	.size		_ZN40_INTERNAL_3a480314_4_k_cu_cb73b123_341364cuda3std3__419piecewise_constructE,(_ZN40_INTERNAL_3a480314_4_k_cu_cb73b123_341364cuda3std3__45__cpo4cendE - _ZN40_INTERNAL_3a480314_4_k_cu_cb73b123_341364cuda3std3__419piecewise_constructE)
_ZN40_INTERNAL_3a480314_4_k_cu_cb73b123_341364cuda3std3__419piecewise_constructE:
	.zero		1
	.type		_ZN40_INTERNAL_3a480314_4_k_cu_cb73b123_341364cuda3std3__45__cpo4cendE,@object
	.size		_ZN40_INTERNAL_3a480314_4_k_cu_cb73b123_341364cuda3std3__45__cpo4cendE,(_ZN40_INTERNAL_3a480314_4_k_cu_cb73b123_341364cuda3std6ranges3__45__cpo4swapE - _ZN40_INTERNAL_3a480314_4_k_cu_cb73b123_341364cuda3std3__45__cpo4cendE)
_ZN40_INTERNAL_3a480314_4_k_cu_cb73b123_341364cuda3std3__45__cpo4cendE:
	.zero		1
	.type		_ZN40_INTERNAL_3a480314_4_k_cu_cb73b123_341364cuda3std6ranges3__45__cpo4swapE,@object
	.size		_ZN40_INTERNAL_3a480314_4_k_cu_cb73b123_341364cuda3std6ranges3__45__cpo4swapE,(.L_8 - _ZN40_INTERNAL_3a480314_4_k_cu_cb73b123_341364cuda3std6ranges3__45__cpo4swapE)
_ZN40_INTERNAL_3a480314_4_k_cu_cb73b123_341364cuda3std6ranges3__45__cpo4swapE:
	.zero		1
.L_8:


//--------------------- .nv.constant0._ZN7cutlass13device_kernelINS_4gemm6kernel13GemmUniversalIN4cute5tupleIJiiiiEEENS1_10collective13CollectiveMmaINS1_34MainloopSm90TmaGmmaWarpSpecializedILi5ENS5_IJNS4_1CILi4EEESB_NSA_ILi1EEEEEENS1_35KernelTmaWarpSpecializedCooperativeEEENS5_IJNSA_ILi256EEENSA_ILi64EEESH_EEENS_6half_tENS5_IJlSC_lEEESJ_SK_NS4_8TiledMMAINS4_8MMA_AtomIJNS4_4SM904GMMA25MMA_64x64x16_F32F16F16_SSILNSO_5MajorE0ELSQ_0ELNSO_7ScaleInE1ELSR_1EEEEEENS4_6LayoutINS5_IJNSA_ILi2EEESC_SC_EEENS5_IJSC_NSA_ILi0EEESX_EEEEENS5_IJNS4_10UnderscoreES10_S10_EEEEENS4_23SM90_TMA_LOAD_MULTICASTENS4_14ComposedLayoutINS4_7SwizzleILi3ELi4ELi3EEENS4_18smem_ptr_flag_bitsILi16EEENSU_INS5_IJNSA_ILi8EEESH_EEENS5_IJSH_SC_EEEEEEEvNS4_8identityES13_S1D_vS1E_EENS_8epilogue10collective6detail29Sm90TmaWarpSpecializedAdapterINS1H_15DefaultEpilogueISJ_SK_SK_NS1G_6thread17LinearCombinationISJ_Li1EffLNS1L_9ScaleType4KindE0ELNS_15FloatRoundStyleE2ESJ_EENS1_15EpilogueDefaultEEEEEvvEEEEvNT_6ParamsE --------------------------
	.section	.nv.constant0._ZN7cutlass13device_kernelINS_4gemm6kernel13GemmUniversalIN4cute5tupleIJiiiiEEENS1_10collective13CollectiveMmaINS1_34MainloopSm90TmaGmmaWarpSpecializedILi5ENS5_IJNS4_1CILi4EEESB_NSA_ILi1EEEEEENS1_35KernelTmaWarpSpecializedCooperativeEEENS5_IJNSA_ILi256EEENSA_ILi64EEESH_EEENS_6half_tENS5_IJlSC_lEEESJ_SK_NS4_8TiledMMAINS4_8MMA_AtomIJNS4_4SM904GMMA25MMA_64x64x16_F32F16F16_SSILNSO_5MajorE0ELSQ_0ELNSO_7ScaleInE1ELSR_1EEEEEENS4_6LayoutINS5_IJNSA_ILi2EEESC_SC_EEENS5_IJSC_NSA_ILi0EEESX_EEEEENS5_IJNS4_10UnderscoreES10_S10_EEEEENS4_23SM90_TMA_LOAD_MULTICASTENS4_14ComposedLayoutINS4_7SwizzleILi3ELi4ELi3EEENS4_18smem_ptr_flag_bitsILi16EEENSU_INS5_IJNSA_ILi8EEESH_EEENS5_IJSH_SC_EEEEEEEvNS4_8identityES13_S1D_vS1E_EENS_8epilogue10collective6detail29Sm90TmaWarpSpecializedAdapterINS1H_15DefaultEpilogueISJ_SK_SK_NS1G_6thread17LinearCombinationISJ_Li1EffLNS1L_9ScaleType4KindE0ELNS_15FloatRoundStyleE2ESJ_EENS1_15EpilogueDefaultEEEEEvvEEEEvNT_6ParamsE,"a",@progbits
	.sectionflags	@""
	.align	4
.nv.constant0._ZN7cutlass13device_kernelINS_4gemm6kernel13GemmUniversalIN4cute5tupleIJiiiiEEENS1_10collective13CollectiveMmaINS1_34MainloopSm90TmaGmmaWarpSpecializedILi5ENS5_IJNS4_1CILi4EEESB_NSA_ILi1EEEEEENS1_35KernelTmaWarpSpecializedCooperativeEEENS5_IJNSA_ILi256EEENSA_ILi64EEESH_EEENS_6half_tENS5_IJlSC_lEEESJ_SK_NS4_8TiledMMAINS4_8MMA_AtomIJNS4_4SM904GMMA25MMA_64x64x16_F32F16F16_SSILNSO_5MajorE0ELSQ_0ELNSO_7ScaleInE1ELSR_1EEEEEENS4_6LayoutINS5_IJNSA_ILi2EEESC_SC_EEENS5_IJSC_NSA_ILi0EEESX_EEEEENS5_IJNS4_10UnderscoreES10_S10_EEEEENS4_23SM90_TMA_LOAD_MULTICASTENS4_14ComposedLayoutINS4_7SwizzleILi3ELi4ELi3EEENS4_18smem_ptr_flag_bitsILi16EEENSU_INS5_IJNSA_ILi8EEESH_EEENS5_IJSH_SC_EEEEEEEvNS4_8identityES13_S1D_vS1E_EENS_8epilogue10collective6detail29Sm90TmaWarpSpecializedAdapterINS1H_15DefaultEpilogueISJ_SK_SK_NS1G_6thread17LinearCombinationISJ_Li1EffLNS1L_9ScaleType4KindE0ELNS_15FloatRoundStyleE2ESJ_EENS1_15EpilogueDefaultEEEEEvvEEEEvNT_6ParamsE:
	.zero		1664


//--------------------- SYMBOLS --------------------------

	.type		.nv.reservedSmem.offset0,@object
	.size		.nv.reservedSmem.offset0,0x4
	.type		__assertfail,@function
